//
// Generated by NVIDIA NVVM Compiler
//
// Compiler Build ID: CL-36424714
// Cuda compilation tools, release 13.0, V13.0.88
// Based on NVVM 20.0.0
//

.version 9.0
.target sm_100
.address_size 64

	// .globl	_Z12zeroesKernelPdS_S_S_i

.visible .entry _Z12zeroesKernelPdS_S_S_i(
	.param .u64 .ptr .align 1 _Z12zeroesKernelPdS_S_S_i_param_0,
	.param .u64 .ptr .align 1 _Z12zeroesKernelPdS_S_S_i_param_1,
	.param .u64 .ptr .align 1 _Z12zeroesKernelPdS_S_S_i_param_2,
	.param .u64 .ptr .align 1 _Z12zeroesKernelPdS_S_S_i_param_3,
	.param .u32 _Z12zeroesKernelPdS_S_S_i_param_4
)
{
	.reg .pred 	%p<3>;
	.reg .b32 	%r<8>;
	.reg .b64 	%rd<21>;

	ld.param.u64 	%rd10, [_Z12zeroesKernelPdS_S_S_i_param_0];
	ld.param.u64 	%rd11, [_Z12zeroesKernelPdS_S_S_i_param_1];
	ld.param.u64 	%rd12, [_Z12zeroesKernelPdS_S_S_i_param_2];
	ld.param.u64 	%rd13, [_Z12zeroesKernelPdS_S_S_i_param_3];
	ld.param.s32 	%rd2, [_Z12zeroesKernelPdS_S_S_i_param_4];
	mov.u32 	%r2, %tid.x;
	mov.u32 	%r3, %ctaid.x;
	mov.u32 	%r4, %ntid.x;
	mad.lo.s32 	%r5, %r3, %r4, %r2;
	mov.u32 	%r6, %nctaid.x;
	mul.lo.s32 	%r1, %r4, %r6;
	add.s32 	%r7, %r5, %r1;
	cvt.u64.u32 	%rd20, %r7;
	setp.ge.u64 	%p1, %rd20, %rd2;
	@%p1 bra 	$L__BB0_3;
	cvt.u64.u32 	%rd3, %r1;
	cvta.to.global.u64 	%rd4, %rd10;
	cvta.to.global.u64 	%rd5, %rd11;
	cvta.to.global.u64 	%rd6, %rd12;
	cvta.to.global.u64 	%rd7, %rd13;
$L__BB0_2:
	shl.b64 	%rd14, %rd20, 3;
	add.s64 	%rd15, %rd4, %rd14;
	mov.b64 	%rd16, 0;
	st.global.u64 	[%rd15], %rd16;
	add.s64 	%rd17, %rd5, %rd14;
	st.global.u64 	[%rd17], %rd16;
	add.s64 	%rd18, %rd6, %rd14;
	st.global.u64 	[%rd18], %rd16;
	add.s64 	%rd19, %rd7, %rd14;
	st.global.u64 	[%rd19], %rd16;
	bar.sync 	0;
	add.s64 	%rd20, %rd20, %rd3;
	setp.lt.u64 	%p2, %rd20, %rd2;
	@%p2 bra 	$L__BB0_2;
$L__BB0_3:
	ret;

}
	// .globl	_Z13scatterKernelPdS_S_S_iiiid
.visible .entry _Z13scatterKernelPdS_S_S_iiiid(
	.param .u64 .ptr .align 1 _Z13scatterKernelPdS_S_S_iiiid_param_0,
	.param .u64 .ptr .align 1 _Z13scatterKernelPdS_S_S_iiiid_param_1,
	.param .u64 .ptr .align 1 _Z13scatterKernelPdS_S_S_iiiid_param_2,
	.param .u64 .ptr .align 1 _Z13scatterKernelPdS_S_S_iiiid_param_3,
	.param .u32 _Z13scatterKernelPdS_S_S_iiiid_param_4,
	.param .u32 _Z13scatterKernelPdS_S_S_iiiid_param_5,
	.param .u32 _Z13scatterKernelPdS_S_S_iiiid_param_6,
	.param .u32 _Z13scatterKernelPdS_S_S_iiiid_param_7,
	.param .f64 _Z13scatterKernelPdS_S_S_iiiid_param_8
)
{
	.reg .pred 	%p<8>;
	.reg .b32 	%r<16>;
	.reg .b64 	%rd<28>;
	.reg .b64 	%fd<31>;

	ld.param.u64 	%rd10, [_Z13scatterKernelPdS_S_S_iiiid_param_0];
	ld.param.u64 	%rd11, [_Z13scatterKernelPdS_S_S_iiiid_param_1];
	ld.param.u64 	%rd12, [_Z13scatterKernelPdS_S_S_iiiid_param_2];
	ld.param.u64 	%rd13, [_Z13scatterKernelPdS_S_S_iiiid_param_3];
	ld.param.u32 	%r3, [_Z13scatterKernelPdS_S_S_iiiid_param_4];
	ld.param.u32 	%r4, [_Z13scatterKernelPdS_S_S_iiiid_param_5];
	ld.param.u32 	%r5, [_Z13scatterKernelPdS_S_S_iiiid_param_6];
	ld.param.u32 	%r6, [_Z13scatterKernelPdS_S_S_iiiid_param_7];
	ld.param.f64 	%fd1, [_Z13scatterKernelPdS_S_S_iiiid_param_8];
	cvta.to.global.u64 	%rd1, %rd10;
	cvta.to.global.u64 	%rd2, %rd11;
	cvta.to.global.u64 	%rd3, %rd12;
	cvta.to.global.u64 	%rd4, %rd13;
	mov.u32 	%r7, %tid.x;
	mov.u32 	%r8, %ctaid.x;
	mov.u32 	%r1, %ntid.x;
	mad.lo.s32 	%r2, %r8, %r1, %r7;
	setp.gt.s32 	%p1, %r2, 1;
	@%p1 bra 	$L__BB1_4;
	setp.eq.s32 	%p4, %r2, 0;
	@%p4 bra 	$L__BB1_7;
	setp.eq.s32 	%p5, %r2, 1;
	@%p5 bra 	$L__BB1_3;
	bra.uni 	$L__BB1_9;
$L__BB1_3:
	mad.lo.s32 	%r11, %r5, %r4, %r6;
	mul.wide.s32 	%rd18, %r11, 8;
	add.s64 	%rd19, %rd2, %rd18;
	ld.global.f64 	%fd6, [%rd19];
	sub.f64 	%fd7, %fd6, %fd1;
	st.global.f64 	[%rd19], %fd7;
	bra.uni 	$L__BB1_9;
$L__BB1_4:
	setp.eq.s32 	%p2, %r2, 2;
	@%p2 bra 	$L__BB1_8;
	setp.eq.s32 	%p3, %r2, 3;
	@%p3 bra 	$L__BB1_6;
	bra.uni 	$L__BB1_9;
$L__BB1_6:
	mad.lo.s32 	%r9, %r5, %r4, %r6;
	mul.wide.s32 	%rd14, %r9, 8;
	add.s64 	%rd15, %rd4, %rd14;
	ld.global.f64 	%fd2, [%rd15];
	add.f64 	%fd3, %fd1, %fd2;
	st.global.f64 	[%rd15], %fd3;
	bra.uni 	$L__BB1_9;
$L__BB1_7:
	mad.lo.s32 	%r12, %r5, %r4, %r6;
	mul.wide.s32 	%rd20, %r12, 8;
	add.s64 	%rd21, %rd1, %rd20;
	ld.global.f64 	%fd8, [%rd21];
	add.f64 	%fd9, %fd1, %fd8;
	st.global.f64 	[%rd21], %fd9;
	bra.uni 	$L__BB1_9;
$L__BB1_8:
	mad.lo.s32 	%r10, %r5, %r4, %r6;
	mul.wide.s32 	%rd16, %r10, 8;
	add.s64 	%rd17, %rd3, %rd16;
	ld.global.f64 	%fd4, [%rd17];
	sub.f64 	%fd5, %fd4, %fd1;
	st.global.f64 	[%rd17], %fd5;
$L__BB1_9:
	bar.sync 	0;
	cvt.u64.u32 	%rd27, %r2;
	mul.lo.s32 	%r13, %r4, %r3;
	cvt.s64.s32 	%rd6, %r13;
	setp.ge.u64 	%p6, %rd27, %rd6;
	@%p6 bra 	$L__BB1_12;
	mov.u32 	%r14, %nctaid.x;
	mul.lo.s32 	%r15, %r1, %r14;
	cvt.u64.u32 	%rd7, %r15;
$L__BB1_11:
	shl.b64 	%rd22, %rd27, 3;
	add.s64 	%rd23, %rd1, %rd22;
	ld.global.f64 	%fd10, [%rd23];
	add.s64 	%rd24, %rd4, %rd22;
	ld.global.f64 	%fd11, [%rd24];
	add.f64 	%fd12, %fd10, %fd11;
	add.s64 	%rd25, %rd2, %rd22;
	ld.global.f64 	%fd13, [%rd25];
	sub.f64 	%fd14, %fd12, %fd13;
	add.s64 	%rd26, %rd3, %rd22;
	ld.global.f64 	%fd15, [%rd26];
	sub.f64 	%fd16, %fd14, %fd15;
	mul.f64 	%fd17, %fd16, 0d3FE0000000000000;
	add.f64 	%fd18, %fd10, %fd10;
	sub.f64 	%fd19, %fd18, %fd17;
	sub.f64 	%fd20, %fd19, %fd10;
	st.global.f64 	[%rd23], %fd20;
	ld.global.f64 	%fd21, [%rd25];
	fma.rn.f64 	%fd22, %fd21, 0d4000000000000000, %fd17;
	sub.f64 	%fd23, %fd22, %fd21;
	st.global.f64 	[%rd25], %fd23;
	ld.global.f64 	%fd24, [%rd26];
	fma.rn.f64 	%fd25, %fd24, 0d4000000000000000, %fd17;
	sub.f64 	%fd26, %fd25, %fd24;
	st.global.f64 	[%rd26], %fd26;
	ld.global.f64 	%fd27, [%rd24];
	add.f64 	%fd28, %fd27, %fd27;
	sub.f64 	%fd29, %fd28, %fd17;
	sub.f64 	%fd30, %fd29, %fd27;
	st.global.f64 	[%rd24], %fd30;
	bar.sync 	0;
	add.s64 	%rd27, %rd27, %rd7;
	setp.lt.u64 	%p7, %rd27, %rd6;
	@%p7 bra 	$L__BB1_11;
$L__BB1_12:
	ret;

}
	// .globl	_Z13connectKernelPdS_S_S_S_iiiiidddd
.visible .entry _Z13connectKernelPdS_S_S_S_iiiiidddd(
	.param .u64 .ptr .align 1 _Z13connectKernelPdS_S_S_S_iiiiidddd_param_0,
	.param .u64 .ptr .align 1 _Z13connectKernelPdS_S_S_S_iiiiidddd_param_1,
	.param .u64 .ptr .align 1 _Z13connectKernelPdS_S_S_S_iiiiidddd_param_2,
	.param .u64 .ptr .align 1 _Z13connectKernelPdS_S_S_S_iiiiidddd_param_3,
	.param .u64 .ptr .align 1 _Z13connectKernelPdS_S_S_S_iiiiidddd_param_4,
	.param .u32 _Z13connectKernelPdS_S_S_S_iiiiidddd_param_5,
	.param .u32 _Z13connectKernelPdS_S_S_S_iiiiidddd_param_6,
	.param .u32 _Z13connectKernelPdS_S_S_S_iiiiidddd_param_7,
	.param .u32 _Z13connectKernelPdS_S_S_S_iiiiidddd_param_8,
	.param .u32 _Z13connectKernelPdS_S_S_S_iiiiidddd_param_9,
	.param .f64 _Z13connectKernelPdS_S_S_S_iiiiidddd_param_10,
	.param .f64 _Z13connectKernelPdS_S_S_S_iiiiidddd_param_11,
	.param .f64 _Z13connectKernelPdS_S_S_S_iiiiidddd_param_12,
	.param .f64 _Z13connectKernelPdS_S_S_S_iiiiidddd_param_13
)
{
	.reg .pred 	%p<12>;
	.reg .b32 	%r<21>;
	.reg .b64 	%rd<68>;
	.reg .b64 	%fd<20>;

	ld.param.u64 	%rd28, [_Z13connectKernelPdS_S_S_S_iiiiidddd_param_0];
	ld.param.u64 	%rd29, [_Z13connectKernelPdS_S_S_S_iiiiidddd_param_1];
	ld.param.u64 	%rd30, [_Z13connectKernelPdS_S_S_S_iiiiidddd_param_2];
	ld.param.u64 	%rd31, [_Z13connectKernelPdS_S_S_S_iiiiidddd_param_3];
	ld.param.u32 	%r3, [_Z13connectKernelPdS_S_S_S_iiiiidddd_param_5];
	ld.param.u32 	%r4, [_Z13connectKernelPdS_S_S_S_iiiiidddd_param_6];
	ld.param.u32 	%r5, [_Z13connectKernelPdS_S_S_S_iiiiidddd_param_7];
	ld.param.u32 	%r6, [_Z13connectKernelPdS_S_S_S_iiiiidddd_param_8];
	ld.param.u32 	%r7, [_Z13connectKernelPdS_S_S_S_iiiiidddd_param_9];
	ld.param.f64 	%fd1, [_Z13connectKernelPdS_S_S_S_iiiiidddd_param_10];
	ld.param.f64 	%fd2, [_Z13connectKernelPdS_S_S_S_iiiiidddd_param_11];
	ld.param.f64 	%fd3, [_Z13connectKernelPdS_S_S_S_iiiiidddd_param_12];
	ld.param.f64 	%fd4, [_Z13connectKernelPdS_S_S_S_iiiiidddd_param_13];
	cvta.to.global.u64 	%rd1, %rd28;
	cvta.to.global.u64 	%rd2, %rd30;
	cvta.to.global.u64 	%rd3, %rd31;
	cvta.to.global.u64 	%rd4, %rd29;
	mov.u32 	%r8, %tid.x;
	mov.u32 	%r9, %ctaid.x;
	mov.u32 	%r10, %ntid.x;
	mad.lo.s32 	%r1, %r9, %r10, %r8;
	mov.u32 	%r11, %nctaid.x;
	mul.lo.s32 	%r2, %r10, %r11;
	add.s32 	%r12, %r4, %r1;
	cvt.u64.u32 	%rd63, %r12;
	mul.lo.s32 	%r13, %r4, %r3;
	cvt.s64.s32 	%rd6, %r13;
	setp.ge.u64 	%p1, %rd63, %rd6;
	@%p1 bra 	$L__BB2_3;
	cvt.s64.s32 	%rd7, %r4;
$L__BB2_2:
	shl.b64 	%rd32, %rd63, 3;
	add.s64 	%rd33, %rd4, %rd32;
	ld.global.f64 	%fd5, [%rd33];
	sub.s64 	%rd34, %rd63, %rd7;
	shl.b64 	%rd35, %rd34, 3;
	add.s64 	%rd36, %rd3, %rd35;
	ld.global.f64 	%fd6, [%rd36];
	st.global.f64 	[%rd33], %fd6;
	st.global.f64 	[%rd36], %fd5;
	cvt.u64.u32 	%rd37, %r2;
	add.s64 	%rd63, %rd63, %rd37;
	setp.lt.u64 	%p2, %rd63, %rd6;
	@%p2 bra 	$L__BB2_2;
$L__BB2_3:
	bar.sync 	0;
	add.s32 	%r14, %r1, 1;
	cvt.u64.u32 	%rd64, %r14;
	setp.ge.u64 	%p3, %rd64, %rd6;
	@%p3 bra 	$L__BB2_11;
	cvt.s64.s32 	%rd11, %r4;
	cvt.u32.u64 	%r15, %rd11;
	cvt.u64.u32 	%rd43, %r2;
$L__BB2_5:
	or.b64  	%rd38, %rd64, %rd11;
	and.b64  	%rd39, %rd38, -4294967296;
	setp.ne.s64 	%p4, %rd39, 0;
	@%p4 bra 	$L__BB2_7;
	cvt.u32.u64 	%r16, %rd64;
	rem.u32 	%r17, %r16, %r15;
	cvt.u64.u32 	%rd65, %r17;
	bra.uni 	$L__BB2_8;
$L__BB2_7:
	rem.u64 	%rd65, %rd64, %rd11;
$L__BB2_8:
	setp.eq.s64 	%p5, %rd65, 0;
	@%p5 bra 	$L__BB2_10;
	shl.b64 	%rd40, %rd64, 3;
	add.s64 	%rd41, %rd1, %rd40;
	ld.global.f64 	%fd7, [%rd41];
	add.s64 	%rd42, %rd2, %rd40;
	ld.global.f64 	%fd8, [%rd42+-8];
	st.global.f64 	[%rd41], %fd8;
	st.global.f64 	[%rd42+-8], %fd7;
$L__BB2_10:
	add.s64 	%rd64, %rd64, %rd43;
	setp.lt.u64 	%p6, %rd64, %rd6;
	@%p6 bra 	$L__BB2_5;
$L__BB2_11:
	bar.sync 	0;
	cvt.u64.u32 	%rd67, %r1;
	cvt.s64.s32 	%rd18, %r3;
	setp.ge.u64 	%p7, %rd67, %rd18;
	@%p7 bra 	$L__BB2_14;
	cvt.s64.s32 	%rd19, %r4;
	cvt.u64.u32 	%rd50, %r2;
	mov.u64 	%rd66, %rd67;
$L__BB2_13:
	mul.lo.s64 	%rd44, %rd66, %rd19;
	add.s64 	%rd45, %rd44, %rd19;
	shl.b64 	%rd46, %rd45, 3;
	add.s64 	%rd47, %rd2, %rd46;
	ld.global.f64 	%fd9, [%rd47+-8];
	mul.f64 	%fd10, %fd4, %fd9;
	st.global.f64 	[%rd47+-8], %fd10;
	shl.b64 	%rd48, %rd44, 3;
	add.s64 	%rd49, %rd1, %rd48;
	ld.global.f64 	%fd11, [%rd49];
	mul.f64 	%fd12, %fd3, %fd11;
	st.global.f64 	[%rd49], %fd12;
	add.s64 	%rd66, %rd66, %rd50;
	setp.lt.u64 	%p8, %rd66, %rd18;
	@%p8 bra 	$L__BB2_13;
$L__BB2_14:
	bar.sync 	0;
	cvt.s64.s32 	%rd22, %r4;
	setp.ge.u64 	%p9, %rd67, %rd22;
	@%p9 bra 	$L__BB2_17;
	cvt.u32.u64 	%r18, %rd6;
	sub.s32 	%r19, %r18, %r4;
	cvt.s64.s32 	%rd23, %r19;
	cvt.u64.u32 	%rd24, %r2;
$L__BB2_16:
	add.s64 	%rd51, %rd67, %rd23;
	shl.b64 	%rd52, %rd51, 3;
	add.s64 	%rd53, %rd3, %rd52;
	ld.global.f64 	%fd13, [%rd53];
	mul.f64 	%fd14, %fd2, %fd13;
	st.global.f64 	[%rd53], %fd14;
	shl.b64 	%rd54, %rd67, 3;
	add.s64 	%rd55, %rd4, %rd54;
	ld.global.f64 	%fd15, [%rd55];
	mul.f64 	%fd16, %fd1, %fd15;
	st.global.f64 	[%rd55], %fd16;
	add.s64 	%rd67, %rd67, %rd24;
	setp.lt.u64 	%p10, %rd67, %rd22;
	@%p10 bra 	$L__BB2_16;
$L__BB2_17:
	bar.sync 	0;
	setp.ne.s32 	%p11, %r1, 0;
	@%p11 bra 	$L__BB2_19;
	ld.param.u64 	%rd62, [_Z13connectKernelPdS_S_S_S_iiiiidddd_param_4];
	mad.lo.s32 	%r20, %r6, %r4, %r7;
	mul.wide.s32 	%rd56, %r20, 8;
	add.s64 	%rd57, %rd4, %rd56;
	ld.global.f64 	%fd17, [%rd57];
	add.s64 	%rd58, %rd3, %rd56;
	ld.global.f64 	%fd18, [%rd58];
	add.f64 	%fd19, %fd17, %fd18;
	cvta.to.global.u64 	%rd59, %rd62;
	mul.wide.s32 	%rd60, %r5, 8;
	add.s64 	%rd61, %rd59, %rd60;
	st.global.f64 	[%rd61], %fd19;
$L__BB2_19:
	ret;

}


// ===== COMPILED SASS (sm_100) =====

	.target	sm_100

	.elftype	@"ET_EXEC"


//--------------------- .note.nv.tkinfo           --------------------------
	.section	.note.nv.tkinfo,"",@"SHT_NOTE"
	.sectionflags	@"SHF_NOTE_NV_TKINFO"
	.tkinfo
        /*0018*/ 	.word	0x00000002
        /*0030*/ 	.string	""
        /*0030*/ 	.string	"ptxas"
        /*0030*/ 	.string	"Cuda compilation tools, release 13.0, V13.0.88"
        /*0030*/ 	.string	"Build cuda_13.0.r13.0/compiler.36424714_0"
        /*0030*/ 	.string	"-arch sm_100 -m 64 "



//--------------------- .note.nv.cuinfo           --------------------------
	.section	.note.nv.cuinfo,"",@"SHT_NOTE"
	.sectionflags	@"SHF_NOTE_NV_CUINFO"
        /*0018*/ 	.short	0x0002
        /*001a*/ 	.short	0x0064
        /*001c*/ 	.short	0x0082
	.zero		2


//--------------------- .nv.info                  --------------------------
	.section	.nv.info,"",@"SHT_CUDA_INFO"
	.align	4


	//----- nvinfo : EIATTR_REGCOUNT
	.align		4
        /*0000*/ 	.byte	0x04, 0x2f
        /*0002*/ 	.short	(.L_1 - .L_0)
	.align		4
.L_0:
        /*0004*/ 	.word	index@(_Z12zeroesKernelPdS_S_S_i)
        /*0008*/ 	.word	0x00000010


	//----- nvinfo : EIATTR_FRAME_SIZE
	.align		4
.L_1:
        /*000c*/ 	.byte	0x04, 0x11
        /*000e*/ 	.short	(.L_3 - .L_2)
	.align		4
.L_2:
        /*0010*/ 	.word	index@(_Z12zeroesKernelPdS_S_S_i)
        /*0014*/ 	.word	0x00000000


	//----- nvinfo : EIATTR_REGCOUNT
	.align		4
.L_3:
        /*0018*/ 	.byte	0x04, 0x2f
        /*001a*/ 	.short	(.L_5 - .L_4)
	.align		4
.L_4:
        /*001c*/ 	.word	index@(_Z13scatterKernelPdS_S_S_iiiid)
        /*0020*/ 	.word	0x0000001a


	//----- nvinfo : EIATTR_FRAME_SIZE
	.align		4
.L_5:
        /*0024*/ 	.byte	0x04, 0x11
        /*0026*/ 	.short	(.L_7 - .L_6)
	.align		4
.L_6:
        /*0028*/ 	.word	index@(_Z13scatterKernelPdS_S_S_iiiid)
        /*002c*/ 	.word	0x00000000


	//----- nvinfo : EIATTR_REGCOUNT
	.align		4
.L_7:
        /*0030*/ 	.byte	0x04, 0x2f
        /*0032*/ 	.short	(.L_9 - .L_8)
	.align		4
.L_8:
        /*0034*/ 	.word	index@(_Z13connectKernelPdS_S_S_S_iiiiidddd)
        /*0038*/ 	.word	0x00000016


	//----- nvinfo : EIATTR_FRAME_SIZE
	.align		4
.L_9:
        /*003c*/ 	.byte	0x04, 0x11
        /*003e*/ 	.short	(.L_11 - .L_10)
	.align		4
.L_10:
        /*0040*/ 	.word	index@($__internal_0_$__cuda_sm20_rem_u64)
        /*0044*/ 	.word	0x00000000


	//----- nvinfo : EIATTR_FRAME_SIZE
	.align		4
.L_11:
        /*0048*/ 	.byte	0x04, 0x11
        /*004a*/ 	.short	(.L_13 - .L_12)
	.align		4
.L_12:
        /*004c*/ 	.word	index@(_Z13connectKernelPdS_S_S_S_iiiiidddd)
        /*0050*/ 	.word	0x00000000


	//----- nvinfo : EIATTR_MIN_STACK_SIZE
	.align		4
.L_13:
        /*0054*/ 	.byte	0x04, 0x12
        /*0056*/ 	.short	(.L_15 - .L_14)
	.align		4
.L_14:
        /*0058*/ 	.word	index@(_Z13connectKernelPdS_S_S_S_iiiiidddd)
        /*005c*/ 	.word	0x00000000


	//----- nvinfo : EIATTR_MIN_STACK_SIZE
	.align		4
.L_15:
        /*0060*/ 	.byte	0x04, 0x12
        /*0062*/ 	.short	(.L_17 - .L_16)
	.align		4
.L_16:
        /*0064*/ 	.word	index@(_Z13scatterKernelPdS_S_S_iiiid)
        /*0068*/ 	.word	0x00000000


	//----- nvinfo : EIATTR_MIN_STACK_SIZE
	.align		4
.L_17:
        /*006c*/ 	.byte	0x04, 0x12
        /*006e*/ 	.short	(.L_19 - .L_18)
	.align		4
.L_18:
        /*0070*/ 	.word	index@(_Z12zeroesKernelPdS_S_S_i)
        /*0074*/ 	.word	0x00000000
.L_19:


//--------------------- .nv.compat                --------------------------
	.section	.nv.compat,"",@"SHT_CUDA_COMPAT_INFO"
	.align	4
        /*0000*/ 	.byte	0x02, 0x09, 0x00, 0x00, 0x02, 0x02, 0x01, 0x00, 0x02, 0x05, 0x05, 0x00, 0x03, 0x07, 0x01, 0x01
        /*0010*/ 	.byte	0x02, 0x03, 0x00, 0x00, 0x02, 0x06, 0x01, 0x00, 0x04, 0x0b, 0x08, 0x00, 0x01, 0x00, 0x00, 0x00
        /*0020*/ 	.byte	0x00, 0x00, 0x00, 0x00


//--------------------- .nv.info._Z13connectKernelPdS_S_S_S_iiiiidddd --------------------------
	.section	.nv.info._Z13connectKernelPdS_S_S_S_iiiiidddd,"",@"SHT_CUDA_INFO"
	.sectionflags	@""
	.align	4


	//----- nvinfo : EIATTR_CUDA_API_VERSION
	.align		4
        /*0000*/ 	.byte	0x04, 0x37
        /*0002*/ 	.short	(.L_21 - .L_20)
.L_20:
        /*0004*/ 	.word	0x00000082


	//----- nvinfo : EIATTR_KPARAM_INFO
	.align		4
.L_21:
        /*0008*/ 	.byte	0x04, 0x17
        /*000a*/ 	.short	(.L_23 - .L_22)
.L_22:
        /*000c*/ 	.word	0x00000000
        /*0010*/ 	.short	0x000d
        /*0012*/ 	.short	0x0058
        /*0014*/ 	.byte	0x00, 0xf0, 0x21, 0x00


	//----- nvinfo : EIATTR_KPARAM_INFO
	.align		4
.L_23:
        /*0018*/ 	.byte	0x04, 0x17
        /*001a*/ 	.short	(.L_25 - .L_24)
.L_24:
        /*001c*/ 	.word	0x00000000
        /*0020*/ 	.short	0x000c
        /*0022*/ 	.short	0x0050
        /*0024*/ 	.byte	0x00, 0xf0, 0x21, 0x00


	//----- nvinfo : EIATTR_KPARAM_INFO
	.align		4
.L_25:
        /*0028*/ 	.byte	0x04, 0x17
        /*002a*/ 	.short	(.L_27 - .L_26)
.L_26:
        /*002c*/ 	.word	0x00000000
        /*0030*/ 	.short	0x000b
        /*0032*/ 	.short	0x0048
        /*0034*/ 	.byte	0x00, 0xf0, 0x21, 0x00


	//----- nvinfo : EIATTR_KPARAM_INFO
	.align		4
.L_27:
        /*0038*/ 	.byte	0x04, 0x17
        /*003a*/ 	.short	(.L_29 - .L_28)
.L_28:
        /*003c*/ 	.word	0x00000000
        /*0040*/ 	.short	0x000a
        /*0042*/ 	.short	0x0040
        /*0044*/ 	.byte	0x00, 0xf0, 0x21, 0x00


	//----- nvinfo : EIATTR_KPARAM_INFO
	.align		4
.L_29:
        /*0048*/ 	.byte	0x04, 0x17
        /*004a*/ 	.short	(.L_31 - .L_30)
.L_30:
        /*004c*/ 	.word	0x00000000
        /*0050*/ 	.short	0x0009
        /*0052*/ 	.short	0x0038
        /*0054*/ 	.byte	0x00, 0xf0, 0x11, 0x00


	//----- nvinfo : EIATTR_KPARAM_INFO
	.align		4
.L_31:
        /*0058*/ 	.byte	0x04, 0x17
        /*005a*/ 	.short	(.L_33 - .L_32)
.L_32:
        /*005c*/ 	.word	0x00000000
        /*0060*/ 	.short	0x0008
        /*0062*/ 	.short	0x0034
        /*0064*/ 	.byte	0x00, 0xf0, 0x11, 0x00


	//----- nvinfo : EIATTR_KPARAM_INFO
	.align		4
.L_33:
        /*0068*/ 	.byte	0x04, 0x17
        /*006a*/ 	.short	(.L_35 - .L_34)
.L_34:
        /*006c*/ 	.word	0x00000000
        /*0070*/ 	.short	0x0007
        /*0072*/ 	.short	0x0030
        /*0074*/ 	.byte	0x00, 0xf0, 0x11, 0x00


	//----- nvinfo : EIATTR_KPARAM_INFO
	.align		4
.L_35:
        /*0078*/ 	.byte	0x04, 0x17
        /*007a*/ 	.short	(.L_37 - .L_36)
.L_36:
        /*007c*/ 	.word	0x00000000
        /*0080*/ 	.short	0x0006
        /*0082*/ 	.short	0x002c
        /*0084*/ 	.byte	0x00, 0xf0, 0x11, 0x00


	//----- nvinfo : EIATTR_KPARAM_INFO
	.align		4
.L_37:
        /*0088*/ 	.byte	0x04, 0x17
        /*008a*/ 	.short	(.L_39 - .L_38)
.L_38:
        /*008c*/ 	.word	0x00000000
        /*0090*/ 	.short	0x0005
        /*0092*/ 	.short	0x0028
        /*0094*/ 	.byte	0x00, 0xf0, 0x11, 0x00


	//----- nvinfo : EIATTR_KPARAM_INFO
	.align		4
.L_39:
        /*0098*/ 	.byte	0x04, 0x17
        /*009a*/ 	.short	(.L_41 - .L_40)
.L_40:
        /*009c*/ 	.word	0x00000000
        /*00a0*/ 	.short	0x0004
        /*00a2*/ 	.short	0x0020
        /*00a4*/ 	.byte	0x00, 0xf5, 0x21, 0x00


	//----- nvinfo : EIATTR_KPARAM_INFO
	.align		4
.L_41:
        /*00a8*/ 	.byte	0x04, 0x17
        /*00aa*/ 	.short	(.L_43 - .L_42)
.L_42:
        /*00ac*/ 	.word	0x00000000
        /*00b0*/ 	.short	0x0003
        /*00b2*/ 	.short	0x0018
        /*00b4*/ 	.byte	0x00, 0xf5, 0x21, 0x00


	//----- nvinfo : EIATTR_KPARAM_INFO
	.align		4
.L_43:
        /*00b8*/ 	.byte	0x04, 0x17
        /*00ba*/ 	.short	(.L_45 - .L_44)
.L_44:
        /*00bc*/ 	.word	0x00000000
        /*00c0*/ 	.short	0x0002
        /*00c2*/ 	.short	0x0010
        /*00c4*/ 	.byte	0x00, 0xf5, 0x21, 0x00


	//----- nvinfo : EIATTR_KPARAM_INFO
	.align		4
.L_45:
        /*00c8*/ 	.byte	0x04, 0x17
        /*00ca*/ 	.short	(.L_47 - .L_46)
.L_46:
        /*00cc*/ 	.word	0x00000000
        /*00d0*/ 	.short	0x0001
        /*00d2*/ 	.short	0x0008
        /*00d4*/ 	.byte	0x00, 0xf5, 0x21, 0x00


	//----- nvinfo : EIATTR_KPARAM_INFO
	.align		4
.L_47:
        /*00d8*/ 	.byte	0x04, 0x17
        /*00da*/ 	.short	(.L_49 - .L_48)
.L_48:
        /*00dc*/ 	.word	0x00000000
        /*00e0*/ 	.short	0x0000
        /*00e2*/ 	.short	0x0000
        /*00e4*/ 	.byte	0x00, 0xf5, 0x21, 0x00


	//----- nvinfo : EIATTR_SPARSE_MMA_MASK
	.align		4
.L_49:
        /*00e8*/ 	.byte	0x03, 0x50
        /*00ea*/ 	.short	0x0000


	//----- nvinfo : EIATTR_MAXREG_COUNT
	.align		4
        /*00ec*/ 	.byte	0x03, 0x1b
        /*00ee*/ 	.short	0x00ff


	//----- nvinfo : EIATTR_NUM_BARRIERS
	.align		4
        /*00f0*/ 	.byte	0x02, 0x4c
        /*00f2*/ 	.byte	0x01
	.zero		1


	//----- nvinfo : EIATTR_MERCURY_ISA_VERSION
	.align		4
        /*00f4*/ 	.byte	0x03, 0x5f
        /*00f6*/ 	.short	0x0101


	//----- nvinfo : EIATTR_VRC_CTA_INIT_COUNT
	.align		4
        /*00f8*/ 	.byte	0x02, 0x4a
	.zero		1
	.zero		1


	//----- nvinfo : EIATTR_EXIT_INSTR_OFFSETS
	.align		4
        /*00fc*/ 	.byte	0x04, 0x1c
        /*00fe*/ 	.short	(.L_51 - .L_50)


	//   ....[0]....
.L_50:
        /*0100*/ 	.word	0x00000a30


	//   ....[1]....
        /*0104*/ 	.word	0x00000b10


	//----- nvinfo : EIATTR_CRS_STACK_SIZE
	.align		4
.L_51:
        /*0108*/ 	.byte	0x04, 0x1e
        /*010a*/ 	.short	(.L_53 - .L_52)
.L_52:
        /*010c*/ 	.word	0x00000000


	//----- nvinfo : EIATTR_CBANK_PARAM_SIZE
	.align		4
.L_53:
        /*0110*/ 	.byte	0x03, 0x19
        /*0112*/ 	.short	0x0060


	//----- nvinfo : EIATTR_PARAM_CBANK
	.align		4
        /*0114*/ 	.byte	0x04, 0x0a
        /*0116*/ 	.short	(.L_55 - .L_54)
	.align		4
.L_54:
        /*0118*/ 	.word	index@(.nv.constant0._Z13connectKernelPdS_S_S_S_iiiiidddd)
        /*011c*/ 	.short	0x0380
        /*011e*/ 	.short	0x0060


	//----- nvinfo : EIATTR_SW_WAR
	.align		4
.L_55:
        /*0120*/ 	.byte	0x04, 0x36
        /*0122*/ 	.short	(.L_57 - .L_56)
.L_56:
        /*0124*/ 	.word	0x00000008
.L_57:


//--------------------- .nv.info._Z13scatterKernelPdS_S_S_iiiid --------------------------
	.section	.nv.info._Z13scatterKernelPdS_S_S_iiiid,"",@"SHT_CUDA_INFO"
	.sectionflags	@""
	.align	4


	//----- nvinfo : EIATTR_CUDA_API_VERSION
	.align		4
        /*0000*/ 	.byte	0x04, 0x37
        /*0002*/ 	.short	(.L_59 - .L_58)
.L_58:
        /*0004*/ 	.word	0x00000082


	//----- nvinfo : EIATTR_KPARAM_INFO
	.align		4
.L_59:
        /*0008*/ 	.byte	0x04, 0x17
        /*000a*/ 	.short	(.L_61 - .L_60)
.L_60:
        /*000c*/ 	.word	0x00000000
        /*0010*/ 	.short	0x0008
        /*0012*/ 	.short	0x0030
        /*0014*/ 	.byte	0x00, 0xf0, 0x21, 0x00


	//----- nvinfo : EIATTR_KPARAM_INFO
	.align		4
.L_61:
        /*0018*/ 	.byte	0x04, 0x17
        /*001a*/ 	.short	(.L_63 - .L_62)
.L_62:
        /*001c*/ 	.word	0x00000000
        /*0020*/ 	.short	0x0007
        /*0022*/ 	.short	0x002c
        /*0024*/ 	.byte	0x00, 0xf0, 0x11, 0x00


	//----- nvinfo : EIATTR_KPARAM_INFO
	.align		4
.L_63:
        /*0028*/ 	.byte	0x04, 0x17
        /*002a*/ 	.short	(.L_65 - .L_64)
.L_64:
        /*002c*/ 	.word	0x00000000
        /*0030*/ 	.short	0x0006
        /*0032*/ 	.short	0x0028
        /*0034*/ 	.byte	0x00, 0xf0, 0x11, 0x00


	//----- nvinfo : EIATTR_KPARAM_INFO
	.align		4
.L_65:
        /*0038*/ 	.byte	0x04, 0x17
        /*003a*/ 	.short	(.L_67 - .L_66)
.L_66:
        /*003c*/ 	.word	0x00000000
        /*0040*/ 	.short	0x0005
        /*0042*/ 	.short	0x0024
        /*0044*/ 	.byte	0x00, 0xf0, 0x11, 0x00


	//----- nvinfo : EIATTR_KPARAM_INFO
	.align		4
.L_67:
        /*0048*/ 	.byte	0x04, 0x17
        /*004a*/ 	.short	(.L_69 - .L_68)
.L_68:
        /*004c*/ 	.word	0x00000000
        /*0050*/ 	.short	0x0004
        /*0052*/ 	.short	0x0020
        /*0054*/ 	.byte	0x00, 0xf0, 0x11, 0x00


	//----- nvinfo : EIATTR_KPARAM_INFO
	.align		4
.L_69:
        /*0058*/ 	.byte	0x04, 0x17
        /*005a*/ 	.short	(.L_71 - .L_70)
.L_70:
        /*005c*/ 	.word	0x00000000
        /*0060*/ 	.short	0x0003
        /*0062*/ 	.short	0x0018
        /*0064*/ 	.byte	0x00, 0xf5, 0x21, 0x00


	//----- nvinfo : EIATTR_KPARAM_INFO
	.align		4
.L_71:
        /*0068*/ 	.byte	0x04, 0x17
        /*006a*/ 	.short	(.L_73 - .L_72)
.L_72:
        /*006c*/ 	.word	0x00000000
        /*0070*/ 	.short	0x0002
        /*0072*/ 	.short	0x0010
        /*0074*/ 	.byte	0x00, 0xf5, 0x21, 0x00


	//----- nvinfo : EIATTR_KPARAM_INFO
	.align		4
.L_73:
        /*0078*/ 	.byte	0x04, 0x17
        /*007a*/ 	.short	(.L_75 - .L_74)
.L_74:
        /*007c*/ 	.word	0x00000000
        /*0080*/ 	.short	0x0001
        /*0082*/ 	.short	0x0008
        /*0084*/ 	.byte	0x00, 0xf5, 0x21, 0x00


	//----- nvinfo : EIATTR_KPARAM_INFO
	.align		4
.L_75:
        /*0088*/ 	.byte	0x04, 0x17
        /*008a*/ 	.short	(.L_77 - .L_76)
.L_76:
        /*008c*/ 	.word	0x00000000
        /*0090*/ 	.short	0x0000
        /*0092*/ 	.short	0x0000
        /*0094*/ 	.byte	0x00, 0xf5, 0x21, 0x00


	//----- nvinfo : EIATTR_SPARSE_MMA_MASK
	.align		4
.L_77:
        /*0098*/ 	.byte	0x03, 0x50
        /*009a*/ 	.short	0x0000


	//----- nvinfo : EIATTR_MAXREG_COUNT
	.align		4
        /*009c*/ 	.byte	0x03, 0x1b
        /*009e*/ 	.short	0x00ff


	//----- nvinfo : EIATTR_NUM_BARRIERS
	.align		4
        /*00a0*/ 	.byte	0x02, 0x4c
        /*00a2*/ 	.byte	0x01
	.zero		1


	//----- nvinfo : EIATTR_MERCURY_ISA_VERSION
	.align		4
        /*00a4*/ 	.byte	0x03, 0x5f
        /*00a6*/ 	.short	0x0101


	//----- nvinfo : EIATTR_VRC_CTA_INIT_COUNT
	.align		4
        /*00a8*/ 	.byte	0x02, 0x4a
	.zero		1
	.zero		1


	//----- nvinfo : EIATTR_EXIT_INSTR_OFFSETS
	.align		4
        /*00ac*/ 	.byte	0x04, 0x1c
        /*00ae*/ 	.short	(.L_79 - .L_78)


	//   ....[0]....
.L_78:
        /*00b0*/ 	.word	0x00000420


	//   ....[1]....
        /*00b4*/ 	.word	0x00000720


	//----- nvinfo : EIATTR_INDIRECT_BRANCH_TARGETS
	.align		4
.L_79:
        /*00b8*/ 	.byte	0x04, 0x34
        /*00ba*/ 	.short	(.L_81 - .L_80)


	//   ....[0]....
.L_80:
        /*00bc*/ 	.word	.L_x_23@srel
        /*00c0*/ 	.short	0x0
        /*00c2*/ 	.short	0x0
        /*00c4*/ 	.word	0x3
        /*00c8*/ 	.word	.L_x_24@srel
        /*00cc*/ 	.word	.L_x_25@srel
        /*00d0*/ 	.word	.L_x_18@srel


	//   ....[1]....
        /*00d4*/ 	.word	.L_x_27@srel
        /*00d8*/ 	.short	0x0
        /*00da*/ 	.short	0x0
        /*00dc*/ 	.word	0x3
        /*00e0*/ 	.word	.L_x_28@srel
        /*00e4*/ 	.word	.L_x_29@srel
        /*00e8*/ 	.word	.L_x_18@srel


	//----- nvinfo : EIATTR_CRS_STACK_SIZE
	.align		4
.L_81:
        /*00ec*/ 	.byte	0x04, 0x1e
        /*00ee*/ 	.short	(.L_83 - .L_82)
.L_82:
        /*00f0*/ 	.word	0x00000000


	//----- nvinfo : EIATTR_CBANK_PARAM_SIZE
	.align		4
.L_83:
        /*00f4*/ 	.byte	0x03, 0x19
        /*00f6*/ 	.short	0x0038


	//----- nvinfo : EIATTR_PARAM_CBANK
	.align		4
        /*00f8*/ 	.byte	0x04, 0x0a
        /*00fa*/ 	.short	(.L_85 - .L_84)
	.align		4
.L_84:
        /*00fc*/ 	.word	index@(.nv.constant0._Z13scatterKernelPdS_S_S_iiiid)
        /*0100*/ 	.short	0x0380
        /*0102*/ 	.short	0x0038


	//----- nvinfo : EIATTR_SW_WAR
	.align		4
.L_85:
        /*0104*/ 	.byte	0x04, 0x36
        /*0106*/ 	.short	(.L_87 - .L_86)
.L_86:
        /*0108*/ 	.word	0x00000008
.L_87:


//--------------------- .nv.info._Z12zeroesKernelPdS_S_S_i --------------------------
	.section	.nv.info._Z12zeroesKernelPdS_S_S_i,"",@"SHT_CUDA_INFO"
	.sectionflags	@""
	.align	4


	//----- nvinfo : EIATTR_CUDA_API_VERSION
	.align		4
        /*0000*/ 	.byte	0x04, 0x37
        /*0002*/ 	.short	(.L_89 - .L_88)
.L_88:
        /*0004*/ 	.word	0x00000082


	//----- nvinfo : EIATTR_KPARAM_INFO
	.align		4
.L_89:
        /*0008*/ 	.byte	0x04, 0x17
        /*000a*/ 	.short	(.L_91 - .L_90)
.L_90:
        /*000c*/ 	.word	0x00000000
        /*0010*/ 	.short	0x0004
        /*0012*/ 	.short	0x0020
        /*0014*/ 	.byte	0x00, 0xf0, 0x11, 0x00


	//----- nvinfo : EIATTR_KPARAM_INFO
	.align		4
.L_91:
        /*0018*/ 	.byte	0x04, 0x17
        /*001a*/ 	.short	(.L_93 - .L_92)
.L_92:
        /*001c*/ 	.word	0x00000000
        /*0020*/ 	.short	0x0003
        /*0022*/ 	.short	0x0018
        /*0024*/ 	.byte	0x00, 0xf5, 0x21, 0x00


	//----- nvinfo : EIATTR_KPARAM_INFO
	.align		4
.L_93:
        /*0028*/ 	.byte	0x04, 0x17
        /*002a*/ 	.short	(.L_95 - .L_94)
.L_94:
        /*002c*/ 	.word	0x00000000
        /*0030*/ 	.short	0x0002
        /*0032*/ 	.short	0x0010
        /*0034*/ 	.byte	0x00, 0xf5, 0x21, 0x00


	//----- nvinfo : EIATTR_KPARAM_INFO
	.align		4
.L_95:
        /*0038*/ 	.byte	0x04, 0x17
        /*003a*/ 	.short	(.L_97 - .L_96)
.L_96:
        /*003c*/ 	.word	0x00000000
        /*0040*/ 	.short	0x0001
        /*0042*/ 	.short	0x0008
        /*0044*/ 	.byte	0x00, 0xf5, 0x21, 0x00


	//----- nvinfo : EIATTR_KPARAM_INFO
	.align		4
.L_97:
        /*0048*/ 	.byte	0x04, 0x17
        /*004a*/ 	.short	(.L_99 - .L_98)
.L_98:
        /*004c*/ 	.word	0x00000000
        /*0050*/ 	.short	0x0000
        /*0052*/ 	.short	0x0000
        /*0054*/ 	.byte	0x00, 0xf5, 0x21, 0x00


	//----- nvinfo : EIATTR_SPARSE_MMA_MASK
	.align		4
.L_99:
        /*0058*/ 	.byte	0x03, 0x50
        /*005a*/ 	.short	0x0000


	//----- nvinfo : EIATTR_MAXREG_COUNT
	.align		4
        /*005c*/ 	.byte	0x03, 0x1b
        /*005e*/ 	.short	0x00ff


	//----- nvinfo : EIATTR_NUM_BARRIERS
	.align		4
        /*0060*/ 	.byte	0x02, 0x4c
        /*0062*/ 	.byte	0x01
	.zero		1


	//----- nvinfo : EIATTR_MERCURY_ISA_VERSION
	.align		4
        /*0064*/ 	.byte	0x03, 0x5f
        /*0066*/ 	.short	0x0101


	//----- nvinfo : EIATTR_VRC_CTA_INIT_COUNT
	.align		4
        /*0068*/ 	.byte	0x02, 0x4a
	.zero		1
	.zero		1


	//----- nvinfo : EIATTR_EXIT_INSTR_OFFSETS
	.align		4
        /*006c*/ 	.byte	0x04, 0x1c
        /*006e*/ 	.short	(.L_101 - .L_100)


	//   ....[0]....
.L_100:
        /*0070*/ 	.word	0x000000c0


	//   ....[1]....
        /*0074*/ 	.word	0x00000260


	//----- nvinfo : EIATTR_CRS_STACK_SIZE
	.align		4
.L_101:
        /*0078*/ 	.byte	0x04, 0x1e
        /*007a*/ 	.short	(.L_103 - .L_102)
.L_102:
        /*007c*/ 	.word	0x00000000


	//----- nvinfo : EIATTR_CBANK_PARAM_SIZE
	.align		4
.L_103:
        /*0080*/ 	.byte	0x03, 0x19
        /*0082*/ 	.short	0x0024


	//----- nvinfo : EIATTR_PARAM_CBANK
	.align		4
        /*0084*/ 	.byte	0x04, 0x0a
        /*0086*/ 	.short	(.L_105 - .L_104)
	.align		4
.L_104:
        /*0088*/ 	.word	index@(.nv.constant0._Z12zeroesKernelPdS_S_S_i)
        /*008c*/ 	.short	0x0380
        /*008e*/ 	.short	0x0024


	//----- nvinfo : EIATTR_SW_WAR
	.align		4
.L_105:
        /*0090*/ 	.byte	0x04, 0x36
        /*0092*/ 	.short	(.L_107 - .L_106)
.L_106:
        /*0094*/ 	.word	0x00000008
.L_107:


//--------------------- .nv.callgraph             --------------------------
	.section	.nv.callgraph,"",@"SHT_CUDA_CALLGRAPH"
	.align	4
	.sectionentsize	8
	.align		4
        /*0000*/ 	.word	0x00000000
	.align		4
        /*0004*/ 	.word	0xffffffff
	.align		4
        /*0008*/ 	.word	0x00000000
	.align		4
        /*000c*/ 	.word	0xfffffffe
	.align		4
        /*0010*/ 	.word	0x00000000
	.align		4
        /*0014*/ 	.word	0xfffffffd
	.align		4
        /*0018*/ 	.word	0x00000000
	.align		4
        /*001c*/ 	.word	0xfffffffc


//--------------------- .nv.constant2._Z13scatterKernelPdS_S_S_iiiid --------------------------
	.section	.nv.constant2._Z13scatterKernelPdS_S_S_iiiid,"a",@progbits
	.sectionflags	@""
	.align	4
.nv.constant2._Z13scatterKernelPdS_S_S_iiiid:
        /*0000*/ 	.byte	0x80, 0x01, 0x00, 0x00, 0xe0, 0x00, 0x00, 0x00, 0xb0, 0x03, 0x00, 0x00, 0x20, 0x03, 0x00, 0x00
        /*0010*/ 	.byte	0x80, 0x02, 0x00, 0x00, 0xb0, 0x03, 0x00, 0x00


//--------------------- .text._Z13connectKernelPdS_S_S_S_iiiiidddd --------------------------
	.section	.text._Z13connectKernelPdS_S_S_S_iiiiidddd,"ax",@progbits
	.align	128
        .global         _Z13connectKernelPdS_S_S_S_iiiiidddd
        .type           _Z13connectKernelPdS_S_S_S_iiiiidddd,@function
        .size           _Z13connectKernelPdS_S_S_S_iiiiidddd,(.L_x_31 - _Z13connectKernelPdS_S_S_S_iiiiidddd)
        .other          _Z13connectKernelPdS_S_S_S_iiiiidddd,@"STO_CUDA_ENTRY STV_DEFAULT"
_Z13connectKernelPdS_S_S_S_iiiiidddd:
.text._Z13connectKernelPdS_S_S_S_iiiiidddd:
[----:B------:R-:W-:Y:S01]  /*0000*/  LDC R1, c[0x0][0x37c] ;  /* 0x0000df00ff017b82 */ /* 0x000fe20000000800 */
[----:B------:R-:W0:Y:S07]  /*0010*/  S2R R4, SR_TID.X ;  /* 0x0000000000047919 */ /* 0x000e2e0000002100 */
[----:B------:R-:W0:Y:S01]  /*0020*/  S2UR UR4, SR_CTAID.X ;  /* 0x00000000000479c3 */ /* 0x000e220000002500 */
[----:B------:R-:W1:Y:S01]  /*0030*/  LDCU.64 UR8, c[0x0][0x388] ;  /* 0x00007100ff0877ac */ /* 0x000e620008000a00 */
[----:B------:R-:W-:Y:S01]  /*0040*/  BSSY.RECONVERGENT B0, `(.L_x_0) ;  /* 0x0000020000007945 */ /* 0x000fe20003800200 */
[----:B------:R-:W2:Y:S05]  /*0050*/  LDCU.64 UR10, c[0x0][0x398] ;  /* 0x00007300ff0a77ac */ /* 0x000eaa0008000a00 */
[----:B------:R-:W0:Y:S01]  /*0060*/  LDC R9, c[0x0][0x360] ;  /* 0x0000d800ff097b82 */ /* 0x000e220000000800 */
[----:B------:R-:W3:Y:S07]  /*0070*/  LDCU UR6, c[0x0][0x370] ;  /* 0x00006e00ff0677ac */ /* 0x000eee0008000800 */
[----:B------:R-:W4:Y:S01]  /*0080*/  LDC.64 R6, c[0x0][0x3a8] ;  /* 0x0000ea00ff067b82 */ /* 0x000f220000000a00 */
[C---:B0-----:R-:W-:Y:S01]  /*0090*/  IMAD R4, R9.reuse, UR4, R4 ;  /* 0x0000000409047c24 */ /* 0x041fe2000f8e0204 */
[----:B------:R-:W0:Y:S01]  /*00a0*/  LDCU.64 UR4, c[0x0][0x358] ;  /* 0x00006b00ff0477ac */ /* 0x000e220008000a00 */
[----:B---3--:R-:W-:-:S02]  /*00b0*/  IMAD R2, R9, UR6, RZ ;  /* 0x0000000609027c24 */ /* 0x008fc4000f8e02ff */
[----:B----4-:R-:W-:Y:S02]  /*00c0*/  IMAD R0, R7, R6, RZ ;  /* 0x0000000607007224 */ /* 0x010fe400078e02ff */
[----:B------:R-:W-:-:S03]  /*00d0*/  IMAD.IADD R5, R4, 0x1, R7 ;  /* 0x0000000104057824 */ /* 0x000fc600078e0207 */
[----:B------:R-:W-:Y:S02]  /*00e0*/  SHF.R.S32.HI R3, RZ, 0x1f, R0 ;  /* 0x0000001fff037819 */ /* 0x000fe40000011400 */
[----:B------:R-:W-:-:S04]  /*00f0*/  ISETP.GE.U32.AND P0, PT, R5, R0, PT ;  /* 0x000000000500720c */ /* 0x000fc80003f06070 */
[----:B------:R-:W-:-:S13]  /*0100*/  ISETP.GE.U32.AND.EX P0, PT, RZ, R3, PT, P0 ;  /* 0x00000003ff00720c */ /* 0x000fda0003f06100 */
[----:B012---:R-:W-:Y:S05]  /*0110*/  @P0 BRA `(.L_x_1) ;  /* 0x0000000000480947 */ /* 0x007fea0003800000 */
[----:B------:R-:W-:Y:S01]  /*0120*/  IMAD.MOV.U32 R17, RZ, RZ, R5 ;  /* 0x000000ffff117224 */ /* 0x000fe200078e0005 */
[----:B------:R-:W-:Y:S01]  /*0130*/  SHF.R.S32.HI R5, RZ, 0x1f, R7 ;  /* 0x0000001fff057819 */ /* 0x000fe20000011407 */
[----:B------:R-:W-:-:S07]  /*0140*/  IMAD.MOV.U32 R16, RZ, RZ, RZ ;  /* 0x000000ffff107224 */ /* 0x000fce00078e00ff */
.L_x_2:
[C---:B------:R-:W-:Y:S02]  /*0150*/  IADD3 R6, P1, PT, R17.reuse, -R7, RZ ;  /* 0x8000000711067210 */ /* 0x040fe40007f3e0ff */
[----:B0-----:R-:W-:-:S03]  /*0160*/  LEA R8, P0, R17, UR8, 0x3 ;  /* 0x0000000811087c11 */ /* 0x001fc6000f8018ff */
[----:B------:R-:W-:Y:S01]  /*0170*/  IMAD.X R11, R16, 0x1, ~R5, P1 ;  /* 0x00000001100b7824 */ /* 0x000fe200008e0e05 */
[C---:B------:R-:W-:Y:S02]  /*0180*/  LEA R12, P1, R6.reuse, UR10, 0x3 ;  /* 0x0000000a060c7c11 */ /* 0x040fe4000f8218ff */
[----:B------:R-:W-:Y:S02]  /*0190*/  LEA.HI.X R9, R17, UR9, R16, 0x3, P0 ;  /* 0x0000000911097c11 */ /* 0x000fe400080f1c10 */
[----:B------:R-:W-:-:S03]  /*01a0*/  LEA.HI.X R13, R6, UR11, R11, 0x3, P1 ;  /* 0x0000000b060d7c11 */ /* 0x000fc600088f1c0b */
[----:B------:R-:W2:Y:S04]  /*01b0*/  LDG.E.64 R10, desc[UR4][R8.64] ;  /* 0x00000004080a7981 */ /* 0x000ea8000c1e1b00 */
[----:B------:R-:W3:Y:S01]  /*01c0*/  LDG.E.64 R14, desc[UR4][R12.64] ;  /* 0x000000040c0e7981 */ /* 0x000ee2000c1e1b00 */
[----:B------:R-:W-:-:S05]  /*01d0*/  IADD3 R17, P0, PT, R2, R17, RZ ;  /* 0x0000001102117210 */ /* 0x000fca0007f1e0ff */
[----:B------:R-:W-:Y:S01]  /*01e0*/  IMAD.X R16, RZ, RZ, R16, P0 ;  /* 0x000000ffff107224 */ /* 0x000fe200000e0610 */
[----:B------:R-:W-:-:S04]  /*01f0*/  ISETP.GE.U32.AND P0, PT, R17, R0, PT ;  /* 0x000000001100720c */ /* 0x000fc80003f06070 */
[----:B------:R-:W-:Y:S01]  /*0200*/  ISETP.GE.U32.AND.EX P0, PT, R16, R3, PT, P0 ;  /* 0x000000031000720c */ /* 0x000fe20003f06100 */
[----:B---3--:R0:W-:Y:S04]  /*0210*/  STG.E.64 desc[UR4][R8.64], R14 ;  /* 0x0000000e08007986 */ /* 0x0081e8000c101b04 */
[----:B--2---:R0:W-:Y:S08]  /*0220*/  STG.E.64 desc[UR4][R12.64], R10 ;  /* 0x0000000a0c007986 */ /* 0x0041f0000c101b04 */
[----:B------:R-:W-:Y:S05]  /*0230*/  @!P0 BRA `(.L_x_2) ;  /* 0xfffffffc00c48947 */ /* 0x000fea000383ffff */
.L_x_1:
[----:B------:R-:W-:Y:S05]  /*0240*/  BSYNC.RECONVERGENT B0 ;  /* 0x0000000000007941 */ /* 0x000fea0003800200 */
.L_x_0:
[----:B0-----:R-:W-:Y:S01]  /*0250*/  VIADD R9, R4, 0x1 ;  /* 0x0000000104097836 */ /* 0x001fe20000000000 */
[----:B------:R-:W-:Y:S04]  /*0260*/  BAR.SYNC.DEFER_BLOCKING 0x0 ;  /* 0x0000000000007b1d */ /* 0x000fe80000010000 */
[----:B------:R-:W-:Y:S02]  /*0270*/  ISETP.GE.U32.AND P0, PT, R9, R0, PT ;  /* 0x000000000900720c */ /* 0x000fe40003f06070 */
[----:B------:R-:W0:Y:S01]  /*0280*/  LDCU UR7, c[0x0][0x3ac] ;  /* 0x00007580ff0777ac */ /* 0x000e220008000800 */
[----:B------:R-:W-:Y:S01]  /*0290*/  BSSY.RECONVERGENT B0, `(.L_x_3) ;  /* 0x0000035000007945 */ /* 0x000fe20003800200 */
[----:B------:R-:W-:-:S13]  /*02a0*/  ISETP.GE.U32.AND.EX P0, PT, RZ, R3, PT, P0 ;  /* 0x00000003ff00720c */ /* 0x000fda0003f06100 */
[----:B------:R-:W-:Y:S05]  /*02b0*/  @P0 BRA `(.L_x_4) ;  /* 0x0000000000c80947 */ /* 0x000fea0003800000 */
[----:B------:R-:W-:Y:S01]  /*02c0*/  SHF.R.S32.HI R5, RZ, 0x1f, R7 ;  /* 0x0000001fff057819 */ /* 0x000fe20000011407 */
[----:B------:R-:W-:Y:S02]  /*02d0*/  IMAD.MOV.U32 R7, RZ, RZ, R9 ;  /* 0x000000ffff077224 */ /* 0x000fe400078e0009 */
[----:B------:R-:W-:-:S07]  /*02e0*/  IMAD.MOV.U32 R6, RZ, RZ, RZ ;  /* 0x000000ffff067224 */ /* 0x000fce00078e00ff */
.L_x_8:
[----:B------:R-:W-:Y:S01]  /*02f0*/  LOP3.LUT R8, R6, R5, RZ, 0xfc, !PT ;  /* 0x0000000506087212 */ /* 0x000fe200078efcff */
[----:B------:R-:W-:Y:S03]  /*0300*/  BSSY.RECONVERGENT B1, `(.L_x_5) ;  /* 0x000001b000017945 */ /* 0x000fe60003800200 */
[----:B------:R-:W-:-:S13]  /*0310*/  ISETP.NE.U32.AND P0, PT, R8, RZ, PT ;  /* 0x000000ff0800720c */ /* 0x000fda0003f05070 */
[----:B------:R-:W-:Y:S05]  /*0320*/  @P0 BRA `(.L_x_6) ;  /* 0x0000000000500947 */ /* 0x000fea0003800000 */
[----:B0-----:R-:W0:Y:S01]  /*0330*/  I2F.U32.RP R10, UR7 ;  /* 0x00000007000a7d06 */ /* 0x001e220008209000 */
[----:B------:R-:W-:-:S07]  /*0340*/  ISETP.NE.U32.AND P1, PT, RZ, UR7, PT ;  /* 0x00000007ff007c0c */ /* 0x000fce000bf25070 */
[----:B0-----:R-:W0:Y:S02]  /*0350*/  MUFU.RCP R10, R10 ;  /* 0x0000000a000a7308 */ /* 0x001e240000001000 */
[----:B0-----:R-:W-:-:S06]  /*0360*/  VIADD R8, R10, 0xffffffe ;  /* 0x0ffffffe0a087836 */ /* 0x001fcc0000000000 */
[----:B------:R0:W1:Y:S02]  /*0370*/  F2I.FTZ.U32.TRUNC.NTZ R9, R8 ;  /* 0x0000000800097305 */ /* 0x000064000021f000 */
[----:B0-----:R-:W-:Y:S02]  /*0380*/  IMAD.MOV.U32 R8, RZ, RZ, RZ ;  /* 0x000000ffff087224 */ /* 0x001fe400078e00ff */
[----:B-1----:R-:W-:-:S04]  /*0390*/  IMAD.MOV R11, RZ, RZ, -R9 ;  /* 0x000000ffff0b7224 */ /* 0x002fc800078e0a09 */
[----:B------:R-:W-:-:S04]  /*03a0*/  IMAD R11, R11, UR7, RZ ;  /* 0x000000070b0b7c24 */ /* 0x000fc8000f8e02ff */
[----:B------:R-:W-:-:S06]  /*03b0*/  IMAD.HI.U32 R12, R9, R11, R8 ;  /* 0x0000000b090c7227 */ /* 0x000fcc00078e0008 */
[----:B------:R-:W-:-:S04]  /*03c0*/  IMAD.HI.U32 R12, R12, R7, RZ ;  /* 0x000000070c0c7227 */ /* 0x000fc800078e00ff */
[----:B------:R-:W-:-:S04]  /*03d0*/  IMAD.MOV R12, RZ, RZ, -R12 ;  /* 0x000000ffff0c7224 */ /* 0x000fc800078e0a0c */
[----:B------:R-:W-:-:S05]  /*03e0*/  IMAD R9, R12, UR7, R7 ;  /* 0x000000070c097c24 */ /* 0x000fca000f8e0207 */
[----:B------:R-:W-:-:S13]  /*03f0*/  ISETP.GE.U32.AND P0, PT, R9, UR7, PT ;  /* 0x0000000709007c0c */ /* 0x000fda000bf06070 */
[----:B------:R-:W-:-:S05]  /*0400*/  @P0 VIADD R9, R9, -UR7 ;  /* 0x8000000709090c36 */ /* 0x000fca0008000000 */
[----:B------:R-:W-:-:S13]  /*0410*/  ISETP.GE.U32.AND P0, PT, R9, UR7, PT ;  /* 0x0000000709007c0c */ /* 0x000fda000bf06070 */
[----:B------:R-:W-:Y:S01]  /*0420*/  @P0 VIADD R9, R9, -UR7 ;  /* 0x8000000709090c36 */ /* 0x000fe20008000000 */
[----:B------:R-:W-:-:S04]  /*0430*/  @!P1 LOP3.LUT R9, RZ, UR7, RZ, 0x33, !PT ;  /* 0x00000007ff099c12 */ /* 0x000fc8000f8e33ff */
[----:B------:R-:W-:-:S04]  /*0440*/  ISETP.NE.U32.AND P0, PT, R9, RZ, PT ;  /* 0x000000ff0900720c */ /* 0x000fc80003f05070 */
[----:B------:R-:W-:Y:S01]  /*0450*/  ISETP.NE.AND.EX P0, PT, RZ, RZ, PT, P0 ;  /* 0x000000ffff00720c */ /* 0x000fe20003f05300 */
[----:B------:R-:W-:-:S12]  /*0460*/  BRA `(.L_x_7) ;  /* 0x0000000000107947 */ /* 0x000fd80003800000 */
.L_x_6:
[----:B------:R-:W-:-:S07]  /*0470*/  MOV R10, 0x490 ;  /* 0x00000490000a7802 */ /* 0x000fce0000000f00 */
[----:B0-----:R-:W-:Y:S05]  /*0480*/  CALL.REL.NOINC `($__internal_0_$__cuda_sm20_rem_u64) ;  /* 0x0000000400a47944 */ /* 0x001fea0003c00000 */
[----:B------:R-:W-:-:S04]  /*0490*/  ISETP.NE.U32.AND P0, PT, R8, RZ, PT ;  /* 0x000000ff0800720c */ /* 0x000fc80003f05070 */
[----:B------:R-:W-:-:S13]  /*04a0*/  ISETP.NE.AND.EX P0, PT, R9, RZ, PT, P0 ;  /* 0x000000ff0900720c */ /* 0x000fda0003f05300 */
.L_x_7:
[----:B------:R-:W-:Y:S05]  /*04b0*/  BSYNC.RECONVERGENT B1 ;  /* 0x0000000000017941 */ /* 0x000fea0003800200 */
.L_x_5:
[----:B------:R-:W0:Y:S01]  /*04c0*/  @P0 LDC.64 R10, c[0x0][0x380] ;  /* 0x0000e000ff0a0b82 */ /* 0x000e220000000a00 */
[C---:B------:R-:W-:Y:S02]  /*04d0*/  @P0 SHF.L.U32 R9, R7.reuse, 0x3, RZ ;  /* 0x0000000307090819 */ /* 0x040fe400000006ff */
[----:B------:R-:W-:-:S05]  /*04e0*/  @P0 SHF.L.U64.HI R8, R7, 0x3, R6 ;  /* 0x0000000307080819 */ /* 0x000fca0000010206 */
[----:B------:R-:W1:Y:S01]  /*04f0*/  @P0 LDC.64 R12, c[0x0][0x390] ;  /* 0x0000e400ff0c0b82 */ /* 0x000e620000000a00 */
[C---:B0-----:R-:W-:Y:S02]  /*0500*/  @P0 IADD3 R10, P1, PT, R9.reuse, R10, RZ ;  /* 0x0000000a090a0210 */ /* 0x041fe40007f3e0ff */
[----:B-1----:R-:W-:-:S03]  /*0510*/  @P0 IADD3 R12, P2, PT, R9, R12, RZ ;  /* 0x0000000c090c0210 */ /* 0x002fc60007f5e0ff */
[C---:B------:R-:W-:Y:S02]  /*0520*/  @P0 IMAD.X R9, R8.reuse, 0x1, R11, P1 ;  /* 0x0000000108090824 */ /* 0x040fe400008e060b */
[----:B------:R-:W-:Y:S02]  /*0530*/  @P0 IMAD.X R13, R8, 0x1, R13, P2 ;  /* 0x00000001080d0824 */ /* 0x000fe400010e060d */
[----:B------:R-:W-:-:S03]  /*0540*/  @P0 IMAD.MOV.U32 R8, RZ, RZ, R10 ;  /* 0x000000ffff080224 */ /* 0x000fc600078e000a */
[----:B------:R-:W2:Y:S04]  /*0550*/  @P0 LDG.E.64 R14, desc[UR4][R12.64+-0x8] ;  /* 0xfffff8040c0e0981 */ /* 0x000ea8000c1e1b00 */
[----:B------:R-:W3:Y:S04]  /*0560*/  @P0 LDG.E.64 R10, desc[UR4][R8.64] ;  /* 0x00000004080a0981 */ /* 0x000ee8000c1e1b00 */
[----:B--2---:R1:W-:Y:S04]  /*0570*/  @P0 STG.E.64 desc[UR4][R8.64], R14 ;  /* 0x0000000e08000986 */ /* 0x0043e8000c101b04 */
[----:B---3--:R1:W-:Y:S01]  /*0580*/  @P0 STG.E.64 desc[UR4][R12.64+-0x8], R10 ;  /* 0xfffff80a0c000986 */ /* 0x0083e2000c101b04 */
[----:B------:R-:W-:-:S05]  /*0590*/  IADD3 R7, P0, PT, R2, R7, RZ ;  /* 0x0000000702077210 */ /* 0x000fca0007f1e0ff */
[----:B------:R-:W-:Y:S01]  /*05a0*/  IMAD.X R6, RZ, RZ, R6, P0 ;  /* 0x000000ffff067224 */ /* 0x000fe200000e0606 */
[----:B------:R-:W-:-:S04]  /*05b0*/  ISETP.GE.U32.AND P0, PT, R7, R0, PT ;  /* 0x000000000700720c */ /* 0x000fc80003f06070 */
[----:B------:R-:W-:-:S13]  /*05c0*/  ISETP.GE.U32.AND.EX P0, PT, R6, R3, PT, P0 ;  /* 0x000000030600720c */ /* 0x000fda0003f06100 */
[----:B-1----:R-:W-:Y:S05]  /*05d0*/  @!P0 BRA `(.L_x_8) ;  /* 0xfffffffc00448947 */ /* 0x002fea000383ffff */
.L_x_4:
[----:B0-----:R-:W-:Y:S05]  /*05e0*/  BSYNC.RECONVERGENT B0 ;  /* 0x0000000000007941 */ /* 0x001fea0003800200 */
.L_x_3:
[----:B------:R-:W0:Y:S01]  /*05f0*/  LDCU UR7, c[0x0][0x3a8] ;  /* 0x00007500ff0777ac */ /* 0x000e220008000800 */
[----:B------:R-:W-:Y:S01]  /*0600*/  IMAD.MOV.U32 R3, RZ, RZ, RZ ;  /* 0x000000ffff037224 */ /* 0x000fe200078e00ff */
[----:B------:R-:W-:Y:S01]  /*0610*/  BSSY.RECONVERGENT B0, `(.L_x_9) ;  /* 0x000002a000007945 */ /* 0x000fe20003800200 */
[C---:B------:R-:W-:Y:S01]  /*0620*/  ISETP.NE.AND P2, PT, R4.reuse, RZ, PT ;  /* 0x000000ff0400720c */ /* 0x040fe20003f45270 */
[----:B------:R-:W1:Y:S01]  /*0630*/  LDCU UR20, c[0x0][0x3ac] ;  /* 0x00007580ff1477ac */ /* 0x000e620008000800 */
[----:B------:R-:W2:Y:S01]  /*0640*/  LDCU.64 UR24, c[0x0][0x388] ;  /* 0x00007100ff1877ac */ /* 0x000ea20008000a00 */
[----:B------:R-:W3:Y:S01]  /*0650*/  LDCU.64 UR22, c[0x0][0x398] ;  /* 0x00007300ff1677ac */ /* 0x000ee20008000a00 */
[----:B------:R-:W4:Y:S01]  /*0660*/  LDCU.128 UR12, c[0x0][0x3c0] ;  /* 0x00007800ff0c77ac */ /* 0x000f220008000c00 */
[----:B------:R-:W-:Y:S01]  /*0670*/  BAR.SYNC.DEFER_BLOCKING 0x0 ;  /* 0x0000000000007b1d */ /* 0x000fe20000010000 */
[----:B0-----:R-:W-:Y:S01]  /*0680*/  ISETP.GE.U32.AND P1, PT, R4, UR7, PT ;  /* 0x0000000704007c0c */ /* 0x001fe2000bf26070 */
[----:B------:R-:W-:-:S02]  /*0690*/  USHF.R.S32.HI UR6, URZ, 0x1f, UR7 ;  /* 0x0000001fff067899 */ /* 0x000fc40008011407 */
[----:B-1----:R-:W-:Y:S02]  /*06a0*/  USHF.R.S32.HI UR21, URZ, 0x1f, UR20 ;  /* 0x0000001fff157899 */ /* 0x002fe40008011414 */
[----:B------:R-:W-:Y:S01]  /*06b0*/  ISETP.GE.U32.AND P0, PT, R4, UR20, PT ;  /* 0x0000001404007c0c */ /* 0x000fe2000bf06070 */
[----:B------:R-:W0:Y:S01]  /*06c0*/  LDCU.128 UR8, c[0x0][0x3d0] ;  /* 0x00007a00ff0877ac */ /* 0x000e220008000c00 */
[----:B------:R-:W-:Y:S01]  /*06d0*/  ISETP.GE.U32.AND.EX P1, PT, RZ, UR6, PT, P1 ;  /* 0x00000006ff007c0c */ /* 0x000fe2000bf26110 */
[----:B------:R-:W1:Y:S01]  /*06e0*/  LDCU.64 UR16, c[0x0][0x390] ;  /* 0x00007200ff1077ac */ /* 0x000e620008000a00 */
[----:B------:R-:W-:Y:S01]  /*06f0*/  ISETP.GE.U32.AND.EX P0, PT, R3, UR21, PT, P0 ;  /* 0x0000001503007c0c */ /* 0x000fe2000bf06100 */
[----:B------:R-:W0:Y:S10]  /*0700*/  LDCU.64 UR18, c[0x0][0x380] ;  /* 0x00007000ff1277ac */ /* 0x000e340008000a00 */
[----:B--234-:R-:W-:Y:S05]  /*0710*/  @P1 BRA `(.L_x_10) ;  /* 0x0000000000641947 */ /* 0x01cfea0003800000 */
[----:B------:R-:W2:Y:S01]  /*0720*/  LDC R17, c[0x0][0x3ac] ;  /* 0x0000eb00ff117b82 */ /* 0x000ea20000000800 */
[----:B------:R-:W-:Y:S02]  /*0730*/  IMAD.MOV.U32 R15, RZ, RZ, R4 ;  /* 0x000000ffff0f7224 */ /* 0x000fe400078e0004 */
[----:B------:R-:W-:Y:S01]  /*0740*/  IMAD.MOV.U32 R14, RZ, RZ, R3 ;  /* 0x000000ffff0e7224 */ /* 0x000fe200078e0003 */
[----:B--2---:R-:W-:-:S07]  /*0750*/  SHF.R.S32.HI R16, RZ, 0x1f, R17 ;  /* 0x0000001fff107819 */ /* 0x004fce0000011411 */
.L_x_11:
[-C--:B--2---:R-:W-:Y:S02]  /*0760*/  IMAD R8, R14, R17.reuse, RZ ;  /* 0x000000110e087224 */ /* 0x084fe400078e02ff */
[----:B------:R-:W-:-:S04]  /*0770*/  IMAD.WIDE.U32 R6, R15, R17, RZ ;  /* 0x000000110f067225 */ /* 0x000fc800078e00ff */
[----:B------:R-:W-:Y:S01]  /*0780*/  IMAD R9, R16, R15, R8 ;  /* 0x0000000f10097224 */ /* 0x000fe200078e0208 */
[----:B------:R-:W-:-:S03]  /*0790*/  IADD3 R5, P1, PT, R6, R17, RZ ;  /* 0x0000001106057210 */ /* 0x000fc60007f3e0ff */
[----:B------:R-:W-:Y:S01]  /*07a0*/  IMAD.IADD R7, R7, 0x1, R9 ;  /* 0x0000000107077824 */ /* 0x000fe200078e0209 */
[----:B-1----:R-:W-:-:S03]  /*07b0*/  LEA R8, P3, R5, UR16, 0x3 ;  /* 0x0000001005087c11 */ /* 0x002fc6000f8618ff */
[----:B------:R-:W-:-:S05]  /*07c0*/  IMAD.X R10, R16, 0x1, R7, P1 ;  /* 0x00000001100a7824 */ /* 0x000fca00008e0607 */
[----:B------:R-:W-:-:S05]  /*07d0*/  LEA.HI.X R9, R5, UR17, R10, 0x3, P3 ;  /* 0x0000001105097c11 */ /* 0x000fca00098f1c0a */
[----:B------:R-:W2:Y:S01]  /*07e0*/  LDG.E.64 R12, desc[UR4][R8.64+-0x8] ;  /* 0xfffff804080c7981 */ /* 0x000ea2000c1e1b00 */
[----:B0-----:R-:W-:-:S04]  /*07f0*/  LEA R10, P1, R6, UR18, 0x3 ;  /* 0x00000012060a7c11 */ /* 0x001fc8000f8218ff */
[----:B------:R-:W-:Y:S01]  /*0800*/  LEA.HI.X R11, R6, UR19, R7, 0x3, P1 ;  /* 0x00000013060b7c11 */ /* 0x000fe200088f1c07 */
[----:B--2---:R-:W-:-:S07]  /*0810*/  DMUL R12, R12, UR10 ;  /* 0x0000000a0c0c7c28 */ /* 0x004fce0008000000 */
[----:B------:R2:W-:Y:S04]  /*0820*/  STG.E.64 desc[UR4][R8.64+-0x8], R12 ;  /* 0xfffff80c08007986 */ /* 0x0005e8000c101b04 */
[----:B------:R-:W3:Y:S01]  /*0830*/  LDG.E.64 R6, desc[UR4][R10.64] ;  /* 0x000000040a067981 */ /* 0x000ee2000c1e1b00 */
[----:B------:R-:W-:-:S04]  /*0840*/  IADD3 R15, P1, PT, R2, R15, RZ ;  /* 0x0000000f020f7210 */ /* 0x000fc80007f3e0ff */
[----:B------:R-:W-:Y:S02]  /*0850*/  IADD3.X R14, PT, PT, RZ, R14, RZ, P1, !PT ;  /* 0x0000000eff0e7210 */ /* 0x000fe40000ffe4ff */
[----:B------:R-:W-:-:S04]  /*0860*/  ISETP.GE.U32.AND P1, PT, R15, UR7, PT ;  /* 0x000000070f007c0c */ /* 0x000fc8000bf26070 */
[----:B------:R-:W-:Y:S01]  /*0870*/  ISETP.GE.U32.AND.EX P1, PT, R14, UR6, PT, P1 ;  /* 0x000000060e007c0c */ /* 0x000fe2000bf26110 */
[----:B---3--:R-:W-:-:S07]  /*0880*/  DMUL R6, R6, UR8 ;  /* 0x0000000806067c28 */ /* 0x008fce0008000000 */
[----:B------:R2:W-:Y:S05]  /*0890*/  STG.E.64 desc[UR4][R10.64], R6 ;  /* 0x000000060a007986 */ /* 0x0005ea000c101b04 */
[----:B------:R-:W-:Y:S05]  /*08a0*/  @!P1 BRA `(.L_x_11) ;  /* 0xfffffffc00ac9947 */ /* 0x000fea000383ffff */
.L_x_10:
[----:B01----:R-:W-:Y:S05]  /*08b0*/  BSYNC.RECONVERGENT B0 ;  /* 0x0000000000007941 */ /* 0x003fea0003800200 */
.L_x_9:
[----:B------:R-:W-:Y:S06]  /*08c0*/  BAR.SYNC.DEFER_BLOCKING 0x0 ;  /* 0x0000000000007b1d */ /* 0x000fec0000010000 */
[----:B------:R-:W-:Y:S04]  /*08d0*/  BSSY.RECONVERGENT B0, `(.L_x_12) ;  /* 0x0000014000007945 */ /* 0x000fe80003800200 */
[----:B------:R-:W-:Y:S05]  /*08e0*/  @P0 BRA `(.L_x_13) ;  /* 0x0000000000480947 */ /* 0x000fea0003800000 */
[----:B------:R-:W-:-:S07]  /*08f0*/  VIADD R0, R0, -UR20 ;  /* 0x8000001400007c36 */ /* 0x000fce0008000000 */
.L_x_14:
[----:B------:R-:W-:-:S04]  /*0900*/  IADD3 R5, P0, PT, R0, R4, RZ ;  /* 0x0000000400057210 */ /* 0x000fc80007f1e0ff */
[----:B0-2---:R-:W-:Y:S02]  /*0910*/  LEA.HI.X.SX32 R8, R0, R3, 0x1, P0 ;  /* 0x0000000300087211 */ /* 0x005fe400000f0eff */
[----:B------:R-:W-:-:S04]  /*0920*/  LEA R6, P0, R5, UR22, 0x3 ;  /* 0x0000001605067c11 */ /* 0x000fc8000f8018ff */
[----:B------:R-:W-:-:S05]  /*0930*/  LEA.HI.X R7, R5, UR23, R8, 0x3, P0 ;  /* 0x0000001705077c11 */ /* 0x000fca00080f1c08 */
[----:B------:R-:W2:Y:S01]  /*0940*/  LDG.E.64 R8, desc[UR4][R6.64] ;  /* 0x0000000406087981 */ /* 0x000ea2000c1e1b00 */
[----:B------:R-:W-:-:S04]  /*0950*/  LEA R10, P0, R4, UR24, 0x3 ;  /* 0x00000018040a7c11 */ /* 0x000fc8000f8018ff */
[----:B------:R-:W-:Y:S01]  /*0960*/  LEA.HI.X R11, R4, UR25, R3, 0x3, P0 ;  /* 0x00000019040b7c11 */ /* 0x000fe200080f1c03 */
[----:B--2---:R-:W-:-:S07]  /*0970*/  DMUL R8, R8, UR14 ;  /* 0x0000000e08087c28 */ /* 0x004fce0008000000 */
[----:B------:R0:W-:Y:S04]  /*0980*/  STG.E.64 desc[UR4][R6.64], R8 ;  /* 0x0000000806007986 */ /* 0x0001e8000c101b04 */
[----:B------:R-:W2:Y:S01]  /*0990*/  LDG.E.64 R12, desc[UR4][R10.64] ;  /* 0x000000040a0c7981 */ /* 0x000ea2000c1e1b00 */
[----:B------:R-:W-:-:S05]  /*09a0*/  IADD3 R4, P0, PT, R2, R4, RZ ;  /* 0x0000000402047210 */ /* 0x000fca0007f1e0ff */
[----:B------:R-:W-:Y:S01]  /*09b0*/  IMAD.X R3, RZ, RZ, R3, P0 ;  /* 0x000000ffff037224 */ /* 0x000fe200000e0603 */
[----:B------:R-:W-:-:S04]  /*09c0*/  ISETP.GE.U32.AND P0, PT, R4, UR20, PT ;  /* 0x0000001404007c0c */ /* 0x000fc8000bf06070 */
[----:B------:R-:W-:Y:S01]  /*09d0*/  ISETP.GE.U32.AND.EX P0, PT, R3, UR21, PT, P0 ;  /* 0x0000001503007c0c */ /* 0x000fe2000bf06100 */
[----:B--2---:R-:W-:-:S07]  /*09e0*/  DMUL R12, R12, UR12 ;  /* 0x0000000c0c0c7c28 */ /* 0x004fce0008000000 */
[----:B------:R0:W-:Y:S05]  /*09f0*/  STG.E.64 desc[UR4][R10.64], R12 ;  /* 0x0000000c0a007986 */ /* 0x0001ea000c101b04 */
[----:B------:R-:W-:Y:S05]  /*0a00*/  @!P0 BRA `(.L_x_14) ;  /* 0xfffffffc00bc8947 */ /* 0x000fea000383ffff */
.L_x_13:
[----:B------:R-:W-:Y:S05]  /*0a10*/  BSYNC.RECONVERGENT B0 ;  /* 0x0000000000007941 */ /* 0x000fea0003800200 */
.L_x_12:
[----:B------:R-:W-:Y:S06]  /*0a20*/  BAR.SYNC.DEFER_BLOCKING 0x0 ;  /* 0x0000000000007b1d */ /* 0x000fec0000010000 */
[----:B------:R-:W-:Y:S05]  /*0a30*/  @P2 EXIT ;  /* 0x000000000000294d */ /* 0x000fea0003800000 */
[----:B------:R-:W1:Y:S08]  /*0a40*/  LDC R0, c[0x0][0x3b8] ;  /* 0x0000ee00ff007b82 */ /* 0x000e700000000800 */
[----:B0-2---:R-:W1:Y:S08]  /*0a50*/  LDC.64 R10, c[0x0][0x3b0] ;  /* 0x0000ec00ff0a7b82 */ /* 0x005e700000000a00 */
[----:B------:R-:W0:Y:S08]  /*0a60*/  LDC.64 R2, c[0x0][0x388] ;  /* 0x0000e200ff027b82 */ /* 0x000e300000000a00 */
[----:B------:R-:W2:Y:S01]  /*0a70*/  LDC.64 R4, c[0x0][0x398] ;  /* 0x0000e600ff047b82 */ /* 0x000ea20000000a00 */
[----:B-1----:R-:W-:-:S07]  /*0a80*/  IMAD R7, R11, UR20, R0 ;  /* 0x000000140b077c24 */ /* 0x002fce000f8e0200 */
[----:B------:R-:W1:Y:S01]  /*0a90*/  LDC.64 R8, c[0x0][0x3a0] ;  /* 0x0000e800ff087b82 */ /* 0x000e620000000a00 */
[----:B0-----:R-:W-:-:S06]  /*0aa0*/  IMAD.WIDE R2, R7, 0x8, R2 ;  /* 0x0000000807027825 */ /* 0x001fcc00078e0202 */
[----:B------:R-:W3:Y:S01]  /*0ab0*/  LDG.E.64 R2, desc[UR4][R2.64] ;  /* 0x0000000402027981 */ /* 0x000ee2000c1e1b00 */
[----:B--2---:R-:W-:-:S06]  /*0ac0*/  IMAD.WIDE R4, R7, 0x8, R4 ;  /* 0x0000000807047825 */ /* 0x004fcc00078e0204 */
[----:B------:R-:W3:Y:S01]  /*0ad0*/  LDG.E.64 R4, desc[UR4][R4.64] ;  /* 0x0000000404047981 */ /* 0x000ee2000c1e1b00 */
[----:B-1----:R-:W-:Y:S01]  /*0ae0*/  IMAD.WIDE R8, R10, 0x8, R8 ;  /* 0x000000080a087825 */ /* 0x002fe200078e0208 */
[----:B---3--:R-:W-:-:S07]  /*0af0*/  DADD R6, R2, R4 ;  /* 0x0000000002067229 */ /* 0x008fce0000000004 */
[----:B------:R-:W-:Y:S01]  /*0b00*/  STG.E.64 desc[UR4][R8.64], R6 ;  /* 0x0000000608007986 */ /* 0x000fe2000c101b04 */
[----:B------:R-:W-:Y:S05]  /*0b10*/  EXIT ;  /* 0x000000000000794d */ /* 0x000fea0003800000 */
        .weak           $__internal_0_$__cuda_sm20_rem_u64
        .type           $__internal_0_$__cuda_sm20_rem_u64,@function
        .size           $__internal_0_$__cuda_sm20_rem_u64,(.L_x_31 - $__internal_0_$__cuda_sm20_rem_u64)
$__internal_0_$__cuda_sm20_rem_u64:
[----:B------:R-:W0:Y:S01]  /*0b20*/  LDCU UR6, c[0x0][0x3ac] ;  /* 0x00007580ff0677ac */ /* 0x000e220008000800 */
[----:B------:R-:W-:Y:S02]  /*0b30*/  IMAD.MOV.U32 R15, RZ, RZ, R5 ;  /* 0x000000ffff0f7224 */ /* 0x000fe400078e0005 */
[----:B0-----:R-:W-:-:S04]  /*0b40*/  IMAD.U32 R14, RZ, RZ, UR6 ;  /* 0x00000006ff0e7e24 */ /* 0x001fc8000f8e00ff */
[----:B------:R-:W0:Y:S08]  /*0b50*/  I2F.U64.RP R11, R14 ;  /* 0x0000000e000b7312 */ /* 0x000e300000309000 */
[----:B0-----:R-:W0:Y:S02]  /*0b60*/  MUFU.RCP R11, R11 ;  /* 0x0000000b000b7308 */ /* 0x001e240000001000 */
[----:B0-----:R-:W-:-:S06]  /*0b70*/  VIADD R8, R11, 0x1ffffffe ;  /* 0x1ffffffe0b087836 */ /* 0x001fcc0000000000 */
[----:B------:R-:W0:Y:S02]  /*0b80*/  F2I.U64.TRUNC R8, R8 ;  /* 0x0000000800087311 */ /* 0x000e24000020d800 */
[----:B0-----:R-:W-:-:S04]  /*0b90*/  IMAD.WIDE.U32 R12, R8, UR6, RZ ;  /* 0x00000006080c7c25 */ /* 0x001fc8000f8e00ff */
[----:B------:R-:W-:Y:S01]  /*0ba0*/  IMAD R13, R8, R5, R13 ;  /* 0x00000005080d7224 */ /* 0x000fe200078e020d */
[----:B------:R-:W-:-:S03]  /*0bb0*/  IADD3 R17, P0, PT, RZ, -R12, RZ ;  /* 0x8000000cff117210 */ /* 0x000fc60007f1e0ff */
[----:B------:R-:W-:Y:S02]  /*0bc0*/  IMAD R13, R9, UR6, R13 ;  /* 0x00000006090d7c24 */ /* 0x000fe4000f8e020d */
[----:B------:R-:W-:-:S04]  /*0bd0*/  IMAD.HI.U32 R12, R8, R17, RZ ;  /* 0x00000011080c7227 */ /* 0x000fc800078e00ff */
[----:B------:R-:W-:Y:S02]  /*0be0*/  IMAD.X R19, RZ, RZ, ~R13, P0 ;  /* 0x000000ffff137224 */ /* 0x000fe400000e0e0d */
[----:B------:R-:W-:Y:S02]  /*0bf0*/  IMAD.MOV.U32 R13, RZ, RZ, R8 ;  /* 0x000000ffff0d7224 */ /* 0x000fe400078e0008 */
[-C--:B------:R-:W-:Y:S02]  /*0c00*/  IMAD R15, R9, R19.reuse, RZ ;  /* 0x00000013090f7224 */ /* 0x080fe400078e02ff */
[----:B------:R-:W-:-:S04]  /*0c10*/  IMAD.WIDE.U32 R12, P0, R8, R19, R12 ;  /* 0x00000013080c7225 */ /* 0x000fc8000780000c */
[----:B------:R-:W-:-:S04]  /*0c20*/  IMAD.HI.U32 R11, R9, R19, RZ ;  /* 0x00000013090b7227 */ /* 0x000fc800078e00ff */
[----:B------:R-:W-:-:S04]  /*0c30*/  IMAD.HI.U32 R12, P1, R9, R17, R12 ;  /* 0x00000011090c7227 */ /* 0x000fc8000782000c */
[----:B------:R-:W-:Y:S01]  /*0c40*/  IMAD.X R11, R11, 0x1, R9, P0 ;  /* 0x000000010b0b7824 */ /* 0x000fe200000e0609 */
[----:B------:R-:W-:-:S04]  /*0c50*/  IADD3 R13, P2, PT, R15, R12, RZ ;  /* 0x0000000c0f0d7210 */ /* 0x000fc80007f5e0ff */
[----:B------:R-:W-:Y:S01]  /*0c60*/  IADD3.X R11, PT, PT, RZ, RZ, R11, P2, P1 ;  /* 0x000000ffff0b7210 */ /* 0x000fe200017e240b */
[----:B------:R-:W-:-:S04]  /*0c70*/  IMAD.WIDE.U32 R8, R13, UR6, RZ ;  /* 0x000000060d087c25 */ /* 0x000fc8000f8e00ff */
[----:B------:R-:W-:Y:S01]  /*0c80*/  IMAD R12, R13, R5, R9 ;  /* 0x000000050d0c7224 */ /* 0x000fe200078e0209 */
[----:B------:R-:W-:-:S03]  /*0c90*/  IADD3 R9, P0, PT, RZ, -R8, RZ ;  /* 0x80000008ff097210 */ /* 0x000fc60007f1e0ff */
[----:B------:R-:W-:Y:S02]  /*0ca0*/  IMAD R8, R11, UR6, R12 ;  /* 0x000000060b087c24 */ /* 0x000fe4000f8e020c */
[----:B------:R-:W-:-:S04]  /*0cb0*/  IMAD.HI.U32 R12, R13, R9, RZ ;  /* 0x000000090d0c7227 */ /* 0x000fc800078e00ff */
[----:B------:R-:W-:-:S04]  /*0cc0*/  IMAD.X R8, RZ, RZ, ~R8, P0 ;  /* 0x000000ffff087224 */ /* 0x000fc800000e0e08 */
[----:B------:R-:W-:-:S04]  /*0cd0*/  IMAD.WIDE.U32 R12, P0, R13, R8, R12 ;  /* 0x000000080d0c7225 */ /* 0x000fc8000780000c */
[C---:B------:R-:W-:Y:S02]  /*0ce0*/  IMAD R14, R11.reuse, R8, RZ ;  /* 0x000000080b0e7224 */ /* 0x040fe400078e02ff */
[----:B------:R-:W-:-:S04]  /*0cf0*/  IMAD.HI.U32 R13, P1, R11, R9, R12 ;  /* 0x000000090b0d7227 */ /* 0x000fc8000782000c */
[----:B------:R-:W-:Y:S01]  /*0d00*/  IMAD.HI.U32 R8, R11, R8, RZ ;  /* 0x000000080b087227 */ /* 0x000fe200078e00ff */
[----:B------:R-:W-:-:S03]  /*0d10*/  IADD3 R13, P2, PT, R14, R13, RZ ;  /* 0x0000000d0e0d7210 */ /* 0x000fc60007f5e0ff */
[----:B------:R-:W-:Y:S01]  /*0d20*/  IMAD.MOV.U32 R9, RZ, RZ, RZ ;  /* 0x000000ffff097224 */ /* 0x000fe200078e00ff */
[----:B------:R-:W-:Y:S01]  /*0d30*/  IADD3.X R11, PT, PT, R8, R11, RZ, P0, !PT ;  /* 0x0000000b080b7210 */ /* 0x000fe200007fe4ff */
[----:B------:R-:W-:-:S03]  /*0d40*/  IMAD.HI.U32 R8, R13, R7, RZ ;  /* 0x000000070d087227 */ /* 0x000fc600078e00ff */
[----:B------:R-:W-:Y:S01]  /*0d50*/  IADD3.X R11, PT, PT, RZ, RZ, R11, P2, P1 ;  /* 0x000000ffff0b7210 */ /* 0x000fe200017e240b */
[----:B------:R-:W-:-:S04]  /*0d60*/  IMAD.WIDE.U32 R8, R13, R6, R8 ;  /* 0x000000060d087225 */ /* 0x000fc800078e0008 */
[C---:B------:R-:W-:Y:S02]  /*0d70*/  IMAD R13, R11.reuse, R6, RZ ;  /* 0x000000060b0d7224 */ /* 0x040fe400078e02ff */
[----:B------:R-:W-:-:S04]  /*0d80*/  IMAD.HI.U32 R8, P0, R11, R7, R8 ;  /* 0x000000070b087227 */ /* 0x000fc80007800008 */
[----:B------:R-:W-:Y:S01]  /*0d90*/  IMAD.HI.U32 R11, R11, R6, RZ ;  /* 0x000000060b0b7227 */ /* 0x000fe200078e00ff */
[----:B------:R-:W-:-:S03]  /*0da0*/  IADD3 R12, P1, PT, R13, R8, RZ ;  /* 0x000000080d0c7210 */ /* 0x000fc60007f3e0ff */
[----:B------:R-:W-:Y:S02]  /*0db0*/  IMAD.X R11, RZ, RZ, R11, P0 ;  /* 0x000000ffff0b7224 */ /* 0x000fe400000e060b */
[----:B------:R-:W-:-:S04]  /*0dc0*/  IMAD.WIDE.U32 R8, R12, UR6, RZ ;  /* 0x000000060c087c25 */ /* 0x000fc8000f8e00ff */
[----:B------:R-:W-:Y:S01]  /*0dd0*/  IMAD.X R11, RZ, RZ, R11, P1 ;  /* 0x000000ffff0b7224 */ /* 0x000fe200008e060b */
[----:B------:R-:W-:Y:S01]  /*0de0*/  IADD3 R8, P1, PT, -R8, R7, RZ ;  /* 0x0000000708087210 */ /* 0x000fe20007f3e1ff */
[----:B------:R-:W-:-:S03]  /*0df0*/  IMAD R12, R12, R5, R9 ;  /* 0x000000050c0c7224 */ /* 0x000fc600078e0209 */
[----:B------:R-:W-:Y:S01]  /*0e00*/  ISETP.GE.U32.AND P0, PT, R8, UR6, PT ;  /* 0x0000000608007c0c */ /* 0x000fe2000bf06070 */
[----:B------:R-:W-:-:S04]  /*0e10*/  IMAD R11, R11, UR6, R12 ;  /* 0x000000060b0b7c24 */ /* 0x000fc8000f8e020c */
[----:B------:R-:W-:Y:S01]  /*0e20*/  IMAD.X R14, R6, 0x1, ~R11, P1 ;  /* 0x00000001060e7824 */ /* 0x000fe200008e0e0b */
[----:B------:R-:W-:-:S04]  /*0e30*/  IADD3 R11, P1, PT, R8, -UR6, RZ ;  /* 0x80000006080b7c10 */ /* 0x000fc8000ff3e0ff */
[C---:B------:R-:W-:Y:S01]  /*0e40*/  ISETP.GE.U32.AND.EX P0, PT, R14.reuse, R5, PT, P0 ;  /* 0x000000050e00720c */ /* 0x040fe20003f06100 */
[----:B------:R-:W-:Y:S01]  /*0e50*/  IMAD.X R12, R14, 0x1, ~R5, P1 ;  /* 0x000000010e0c7824 */ /* 0x000fe200008e0e05 */
[----:B------:R-:W-:Y:S02]  /*0e60*/  ISETP.NE.U32.AND P1, PT, RZ, UR6, PT ;  /* 0x00000006ff007c0c */ /* 0x000fe4000bf25070 */
[----:B------:R-:W-:Y:S02]  /*0e70*/  SEL R11, R11, R8, P0 ;  /* 0x000000080b0b7207 */ /* 0x000fe40000000000 */
[----:B------:R-:W-:Y:S02]  /*0e80*/  SEL R12, R12, R14, P0 ;  /* 0x0000000e0c0c7207 */ /* 0x000fe40000000000 */
[C---:B------:R-:W-:Y:S02]  /*0e90*/  ISETP.GE.U32.AND P0, PT, R11.reuse, UR6, PT ;  /* 0x000000060b007c0c */ /* 0x040fe4000bf06070 */
[----:B------:R-:W-:-:S02]  /*0ea0*/  IADD3 R8, P2, PT, R11, -UR6, RZ ;  /* 0x800000060b087c10 */ /* 0x000fc4000ff5e0ff */
[C---:B------:R-:W-:Y:S02]  /*0eb0*/  ISETP.GE.U32.AND.EX P0, PT, R12.reuse, R5, PT, P0 ;  /* 0x000000050c00720c */ /* 0x040fe40003f06100 */
[----:B------:R-:W-:Y:S01]  /*0ec0*/  ISETP.NE.AND.EX P1, PT, R5, RZ, PT, P1 ;  /* 0x000000ff0500720c */ /* 0x000fe20003f25310 */
[----:B------:R-:W-:Y:S01]  /*0ed0*/  IMAD.X R9, R12, 0x1, ~R5, P2 ;  /* 0x000000010c097824 */ /* 0x000fe200010e0e05 */
[----:B------:R-:W-:Y:S01]  /*0ee0*/  SEL R8, R8, R11, P0 ;  /* 0x0000000b08087207 */ /* 0x000fe20000000000 */
[----:B------:R-:W-:-:S03]  /*0ef0*/  IMAD.MOV.U32 R11, RZ, RZ, 0x0 ;  /* 0x00000000ff0b7424 */ /* 0x000fc600078e00ff */
[----:B------:R-:W-:Y:S02]  /*0f00*/  SEL R9, R9, R12, P0 ;  /* 0x0000000c09097207 */ /* 0x000fe40000000000 */
[----:B------:R-:W-:Y:S02]  /*0f10*/  SEL R8, R8, 0xffffffff, P1 ;  /* 0xffffffff08087807 */ /* 0x000fe40000800000 */
[----:B------:R-:W-:Y:S01]  /*0f20*/  SEL R9, R9, 0xffffffff, P1 ;  /* 0xffffffff09097807 */ /* 0x000fe20000800000 */
[----:B------:R-:W-:Y:S06]  /*0f30*/  RET.REL.NODEC R10 `(_Z13connectKernelPdS_S_S_S_iiiiidddd) ;  /* 0xfffffff00a307950 */ /* 0x000fec0003c3ffff */
.L_x_15:
[----:B------:R-:W-:-:S00]  /*0f40*/  BRA `(.L_x_15) ;  /* 0xfffffffc00fc7947 */ /* 0x000fc0000383ffff */
[----:B------:R-:W-:-:S00]  /*0f50*/  NOP ;  /* 0x0000000000007918 */ /* 0x000fc00000000000 */
        /* <DEDUP_REMOVED lines=10> */
.L_x_31:


//--------------------- .text._Z13scatterKernelPdS_S_S_iiiid --------------------------
	.section	.text._Z13scatterKernelPdS_S_S_iiiid,"ax",@progbits
	.align	128
        .global         _Z13scatterKernelPdS_S_S_iiiid
        .type           _Z13scatterKernelPdS_S_S_iiiid,@function
        .size           _Z13scatterKernelPdS_S_S_iiiid,(.L_x_33 - _Z13scatterKernelPdS_S_S_iiiid)
        .other          _Z13scatterKernelPdS_S_S_iiiid,@"STO_CUDA_ENTRY STV_DEFAULT"
_Z13scatterKernelPdS_S_S_iiiid:
.text._Z13scatterKernelPdS_S_S_iiiid:
[----:B------:R-:W-:Y:S01]  /*0000*/  LDC R1, c[0x0][0x37c] ;  /* 0x0000df00ff017b82 */ /* 0x000fe20000000800 */
[----:B------:R-:W0:Y:S07]  /*0010*/  S2R R13, SR_TID.X ;  /* 0x00000000000d7919 */ /* 0x000e2e0000002100 */
[----:B------:R-:W0:Y:S01]  /*0020*/  S2UR UR4, SR_CTAID.X ;  /* 0x00000000000479c3 */ /* 0x000e220000002500 */
[----:B------:R-:W1:Y:S01]  /*0030*/  LDCU.64 UR6, c[0x0][0x358] ;  /* 0x00006b00ff0677ac */ /* 0x000e620008000a00 */
[----:B------:R-:W-:Y:S06]  /*0040*/  BSSY.RECONVERGENT B0, `(.L_x_16) ;  /* 0x0000037000007945 */ /* 0x000fec0003800200 */
[----:B------:R-:W0:Y:S02]  /*0050*/  LDC R12, c[0x0][0x360] ;  /* 0x0000d800ff0c7b82 */ /* 0x000e240000000800 */
[----:B0-----:R-:W-:-:S05]  /*0060*/  IMAD R13, R12, UR4, R13 ;  /* 0x000000040c0d7c24 */ /* 0x001fca000f8e020d */
[----:B------:R-:W-:-:S13]  /*0070*/  ISETP.GT.AND P0, PT, R13, 0x1, PT ;  /* 0x000000010d00780c */ /* 0x000fda0003f04270 */
[----:B-1----:R-:W-:Y:S05]  /*0080*/  @P0 BRA `(.L_x_17) ;  /* 0x0000000000640947 */ /* 0x002fea0003800000 */
[----:B------:R-:W-:-:S05]  /*0090*/  VIMNMX.U32 R0, PT, PT, R13, 0x2, PT ;  /* 0x000000020d007848 */ /* 0x000fca0003fe0000 */
[----:B------:R-:W-:-:S04]  /*00a0*/  IMAD.SHL.U32 R0, R0, 0x4, RZ ;  /* 0x0000000400007824 */ /* 0x000fc800078e00ff */
[----:B------:R-:W0:Y:S02]  /*00b0*/  LDC R2, c[0x2][R0] ;  /* 0x0080000000027b82 */ /* 0x000e240000000800 */
[----:B0-----:R-:W-:-:S04]  /*00c0*/  SHF.R.S32.HI R3, RZ, 0x1f, R2 ;  /* 0x0000001fff037819 */ /* 0x001fc80000011402 */
.L_x_23:
[----:B------:R-:W-:Y:S05]  /*00d0*/  BRX R2 -0xe0                                               (*"BRANCH_TARGETS .L_x_24,.L_x_25,.L_x_18"*) ;  /* 0xfffffffc02c87949 */ /* 0x000fea000383ffff */
.L_x_25:
[----:B------:R-:W0:Y:S01]  /*00e0*/  LDC R0, c[0x0][0x3a4] ;  /* 0x0000e900ff007b82 */ /* 0x000e220000000800 */
[----:B------:R-:W1:Y:S07]  /*00f0*/  LDCU.64 UR4, c[0x0][0x3b0] ;  /* 0x00007600ff0477ac */ /* 0x000e6e0008000a00 */
[----:B------:R-:W0:Y:S08]  /*0100*/  LDC.64 R4, c[0x0][0x3a8] ;  /* 0x0000ea00ff047b82 */ /* 0x000e300000000a00 */
[----:B------:R-:W2:Y:S01]  /*0110*/  LDC.64 R2, c[0x0][0x388] ;  /* 0x0000e200ff027b82 */ /* 0x000ea20000000a00 */
[----:B0-----:R-:W-:-:S04]  /*0120*/  IMAD R5, R4, R0, R5 ;  /* 0x0000000004057224 */ /* 0x001fc800078e0205 */
[----:B--2---:R-:W-:-:S05]  /*0130*/  IMAD.WIDE R2, R5, 0x8, R2 ;  /* 0x0000000805027825 */ /* 0x004fca00078e0202 */
[----:B------:R-:W1:Y:S02]  /*0140*/  LDG.E.64 R4, desc[UR6][R2.64] ;  /* 0x0000000602047981 */ /* 0x000e64000c1e1b00 */
[----:B-1----:R-:W-:-:S07]  /*0150*/  DADD R4, R4, -UR4 ;  /* 0x8000000404047e29 */ /* 0x002fce0008000000 */
[----:B------:R0:W-:Y:S01]  /*0160*/  STG.E.64 desc[UR6][R2.64], R4 ;  /* 0x0000000402007986 */ /* 0x0001e2000c101b06 */
[----:B------:R-:W-:Y:S05]  /*0170*/  BRA `(.L_x_18) ;  /* 0x00000000008c7947 */ /* 0x000fea0003800000 */
.L_x_24:
[----:B------:R-:W0:Y:S01]  /*0180*/  LDC R0, c[0x0][0x3a4] ;  /* 0x0000e900ff007b82 */ /* 0x000e220000000800 */
[----:B------:R-:W1:Y:S07]  /*0190*/  LDCU.64 UR4, c[0x0][0x3b0] ;  /* 0x00007600ff0477ac */ /* 0x000e6e0008000a00 */
[----:B------:R-:W0:Y:S08]  /*01a0*/  LDC.64 R4, c[0x0][0x3a8] ;  /* 0x0000ea00ff047b82 */ /* 0x000e300000000a00 */
[----:B------:R-:W2:Y:S01]  /*01b0*/  LDC.64 R2, c[0x0][0x380] ;  /* 0x0000e000ff027b82 */ /* 0x000ea20000000a00 */
[----:B0-----:R-:W-:-:S04]  /*01c0*/  IMAD R5, R4, R0, R5 ;  /* 0x0000000004057224 */ /* 0x001fc800078e0205 */
[----:B--2---:R-:W-:-:S05]  /*01d0*/  IMAD.WIDE R2, R5, 0x8, R2 ;  /* 0x0000000805027825 */ /* 0x004fca00078e0202 */
[----:B------:R-:W1:Y:S02]  /*01e0*/  LDG.E.64 R4, desc[UR6][R2.64] ;  /* 0x0000000602047981 */ /* 0x000e64000c1e1b00 */
[----:B-1----:R-:W-:-:S07]  /*01f0*/  DADD R4, R4, UR4 ;  /* 0x0000000404047e29 */ /* 0x002fce0008000000 */
[----:B------:R1:W-:Y:S01]  /*0200*/  STG.E.64 desc[UR6][R2.64], R4 ;  /* 0x0000000402007986 */ /* 0x0003e2000c101b06 */
[----:B------:R-:W-:Y:S05]  /*0210*/  BRA `(.L_x_18) ;  /* 0x0000000000647947 */ /* 0x000fea0003800000 */
.L_x_17:
[----:B------:R-:W-:-:S05]  /*0220*/  IMAD.MOV.U32 R0, RZ, RZ, -0x2 ;  /* 0xfffffffeff007424 */ /* 0x000fca00078e00ff */
[----:B------:R-:W-:-:S05]  /*0230*/  VIADDMNMX.U32 R0, R13, R0, 0x2, PT ;  /* 0x000000020d007446 */ /* 0x000fca0003800000 */
[----:B------:R-:W-:-:S04]  /*0240*/  IMAD.SHL.U32 R0, R0, 0x4, RZ ;  /* 0x0000000400007824 */ /* 0x000fc800078e00ff */
[----:B------:R-:W0:Y:S02]  /*0250*/  LDC R2, c[0x2][R0+0xc] ;  /* 0x0080030000027b82 */ /* 0x000e240000000800 */
[----:B0-----:R-:W-:-:S04]  /*0260*/  SHF.R.S32.HI R3, RZ, 0x1f, R2 ;  /* 0x0000001fff037819 */ /* 0x001fc80000011402 */
.L_x_27:
[----:B------:R-:W-:Y:S05]  /*0270*/  BRX R2 -0x280                                              (*"BRANCH_TARGETS .L_x_28,.L_x_29,.L_x_18"*) ;  /* 0xfffffffc02607949 */ /* 0x000fea000383ffff */
.L_x_29:
        /* <DEDUP_REMOVED lines=10> */
.L_x_28:
        /* <DEDUP_REMOVED lines=8> */
[----:B------:R2:W-:Y:S04]  /*03a0*/  STG.E.64 desc[UR6][R2.64], R4 ;  /* 0x0000000402007986 */ /* 0x0005e8000c101b06 */
.L_x_18:
[----:B------:R-:W-:Y:S05]  /*03b0*/  BSYNC.RECONVERGENT B0 ;  /* 0x0000000000007941 */ /* 0x000fea0003800200 */
.L_x_16:
[----:B------:R-:W4:Y:S02]  /*03c0*/  LDCU.64 UR4, c[0x0][0x3a0] ;  /* 0x00007400ff0477ac */ /* 0x000f240008000a00 */
[----:B----4-:R-:W-:-:S04]  /*03d0*/  UIMAD UR4, UR5, UR4, URZ ;  /* 0x00000004050472a4 */ /* 0x010fc8000f8e02ff */
[----:B------:R-:W-:Y:S01]  /*03e0*/  USHF.R.S32.HI UR8, URZ, 0x1f, UR4 ;  /* 0x0000001fff087899 */ /* 0x000fe20008011404 */
[----:B------:R-:W-:Y:S01]  /*03f0*/  BAR.SYNC.DEFER_BLOCKING 0x0 ;  /* 0x0000000000007b1d */ /* 0x000fe20000010000 */
[----:B------:R-:W-:-:S04]  /*0400*/  ISETP.GE.U32.AND P0, PT, R13, UR4, PT ;  /* 0x000000040d007c0c */ /* 0x000fc8000bf06070 */
[----:B------:R-:W-:-:S13]  /*0410*/  ISETP.GE.U32.AND.EX P0, PT, RZ, UR8, PT, P0 ;  /* 0x00000008ff007c0c */ /* 0x000fda000bf06100 */
[----:B------:R-:W-:Y:S05]  /*0420*/  @P0 EXIT ;  /* 0x000000000000094d */ /* 0x000fea0003800000 */
[----:B------:R-:W4:Y:S01]  /*0430*/  LDCU UR5, c[0x0][0x370] ;  /* 0x00006e00ff0577ac */ /* 0x000f220008000800 */
[----:B------:R-:W-:Y:S01]  /*0440*/  IMAD.MOV.U32 R0, RZ, RZ, RZ ;  /* 0x000000ffff007224 */ /* 0x000fe200078e00ff */
[----:B------:R-:W0:Y:S01]  /*0450*/  LDCU.128 UR12, c[0x0][0x380] ;  /* 0x00007000ff0c77ac */ /* 0x000e220008000c00 */
[----:B------:R-:W0:Y:S01]  /*0460*/  LDCU.128 UR16, c[0x0][0x390] ;  /* 0x00007200ff1077ac */ /* 0x000e220008000c00 */
[----:B----4-:R-:W-:-:S07]  /*0470*/  IMAD R12, R12, UR5, RZ ;  /* 0x000000050c0c7c24 */ /* 0x010fce000f8e02ff */
.L_x_19:
[C---:B01234-:R-:W-:Y:S01]  /*0480*/  IMAD.SHL.U32 R4, R13.reuse, 0x8, RZ ;  /* 0x000000080d047824 */ /* 0x05ffe200078e00ff */
[----:B------:R-:W-:-:S04]  /*0490*/  SHF.L.U64.HI R5, R13, 0x3, R0 ;  /* 0x000000030d057819 */ /* 0x000fc80000010200 */
[C---:B------:R-:W-:Y:S02]  /*04a0*/  IADD3 R8, P0, PT, R4.reuse, UR12, RZ ;  /* 0x0000000c04087c10 */ /* 0x040fe4000ff1e0ff */
[C---:B------:R-:W-:Y:S02]  /*04b0*/  IADD3 R2, P1, PT, R4.reuse, UR18, RZ ;  /* 0x0000001204027c10 */ /* 0x040fe4000ff3e0ff */
[C---:B------:R-:W-:Y:S02]  /*04c0*/  IADD3.X R9, PT, PT, R5.reuse, UR13, RZ, P0, !PT ;  /* 0x0000000d05097c10 */ /* 0x040fe400087fe4ff */
[C---:B------:R-:W-:Y:S02]  /*04d0*/  IADD3.X R3, PT, PT, R5.reuse, UR19, RZ, P1, !PT ;  /* 0x0000001305037c10 */ /* 0x040fe40008ffe4ff */
[----:B------:R-:W-:Y:S01]  /*04e0*/  IADD3 R6, P0, PT, R4, UR14, RZ ;  /* 0x0000000e04067c10 */ /* 0x000fe2000ff1e0ff */
[----:B------:R-:W2:Y:S04]  /*04f0*/  LDG.E.64 R10, desc[UR6][R8.64] ;  /* 0x00000006080a7981 */ /* 0x000ea8000c1e1b00 */
[----:B------:R-:W2:Y:S01]  /*0500*/  LDG.E.64 R14, desc[UR6][R2.64] ;  /* 0x00000006020e7981 */ /* 0x000ea2000c1e1b00 */
[----:B------:R-:W-:-:S02]  /*0510*/  IADD3.X R7, PT, PT, R5, UR15, RZ, P0, !PT ;  /* 0x0000000f05077c10 */ /* 0x000fc400087fe4ff */
[----:B------:R-:W-:-:S03]  /*0520*/  IADD3 R4, P0, PT, R4, UR16, RZ ;  /* 0x0000001004047c10 */ /* 0x000fc6000ff1e0ff */
[----:B------:R-:W3:Y:S01]  /*0530*/  LDG.E.64 R16, desc[UR6][R6.64] ;  /* 0x0000000606107981 */ /* 0x000ee2000c1e1b00 */
[----:B------:R-:W-:-:S05]  /*0540*/  IADD3.X R5, PT, PT, R5, UR17, RZ, P0, !PT ;  /* 0x0000001105057c10 */ /* 0x000fca00087fe4ff */
[----:B------:R-:W4:Y:S01]  /*0550*/  LDG.E.64 R18, desc[UR6][R4.64] ;  /* 0x0000000604127981 */ /* 0x000f22000c1e1b00 */
[----:B--2---:R-:W-:-:S08]  /*0560*/  DADD R14, R10, R14 ;  /* 0x000000000a0e7229 */ /* 0x004fd0000000000e */
[----:B---3--:R-:W-:Y:S02]  /*0570*/  DADD R14, R14, -R16 ;  /* 0x000000000e0e7229 */ /* 0x008fe40000000810 */
[----:B------:R-:W-:-:S06]  /*0580*/  DADD R16, R10, R10 ;  /* 0x000000000a107229 */ /* 0x000fcc000000000a */
[----:B----4-:R-:W-:-:S08]  /*0590*/  DADD R14, R14, -R18 ;  /* 0x000000000e0e7229 */ /* 0x010fd00000000812 */
[----:B------:R-:W-:-:S08]  /*05a0*/  DMUL R14, R14, 0.5 ;  /* 0x3fe000000e0e7828 */ /* 0x000fd00000000000 */
[----:B------:R-:W-:-:S08]  /*05b0*/  DADD R16, -R14, R16 ;  /* 0x000000000e107229 */ /* 0x000fd00000000110 */
[----:B------:R-:W-:-:S07]  /*05c0*/  DADD R16, -R10, R16 ;  /* 0x000000000a107229 */ /* 0x000fce0000000110 */
[----:B------:R4:W-:Y:S04]  /*05d0*/  STG.E.64 desc[UR6][R8.64], R16 ;  /* 0x0000001008007986 */ /* 0x0009e8000c101b06 */
[----:B------:R-:W2:Y:S02]  /*05e0*/  LDG.E.64 R10, desc[UR6][R6.64] ;  /* 0x00000006060a7981 */ /* 0x000ea4000c1e1b00 */
[----:B--2---:R-:W-:-:S08]  /*05f0*/  DFMA R18, R10, 2, R14 ;  /* 0x400000000a12782b */ /* 0x004fd0000000000e */
[----:B------:R-:W-:-:S07]  /*0600*/  DADD R18, -R10, R18 ;  /* 0x000000000a127229 */ /* 0x000fce0000000112 */
[----:B------:R4:W-:Y:S04]  /*0610*/  STG.E.64 desc[UR6][R6.64], R18 ;  /* 0x0000001206007986 */ /* 0x0009e8000c101b06 */
[----:B------:R-:W2:Y:S02]  /*0620*/  LDG.E.64 R10, desc[UR6][R4.64] ;  /* 0x00000006040a7981 */ /* 0x000ea4000c1e1b00 */
[----:B--2---:R-:W-:-:S08]  /*0630*/  DFMA R20, R10, 2, R14 ;  /* 0x400000000a14782b */ /* 0x004fd0000000000e */
[----:B------:R-:W-:-:S07]  /*0640*/  DADD R20, -R10, R20 ;  /* 0x000000000a147229 */ /* 0x000fce0000000114 */
[----:B------:R4:W-:Y:S04]  /*0650*/  STG.E.64 desc[UR6][R4.64], R20 ;  /* 0x0000001404007986 */ /* 0x0009e8000c101b06 */
[----:B------:R-:W2:Y:S01]  /*0660*/  LDG.E.64 R10, desc[UR6][R2.64] ;  /* 0x00000006020a7981 */ /* 0x000ea2000c1e1b00 */
[----:B------:R-:W-:Y:S01]  /*0670*/  IADD3 R13, P0, PT, R12, R13, RZ ;  /* 0x0000000d0c0d7210 */ /* 0x000fe20007f1e0ff */
[----:B------:R-:W-:Y:S05]  /*0680*/  WARPSYNC.ALL ;  /* 0x0000000000007948 */ /* 0x000fea0003800000 */
[----:B------:R-:W-:Y:S01]  /*0690*/  IMAD.X R0, RZ, RZ, R0, P0 ;  /* 0x000000ffff007224 */ /* 0x000fe200000e0600 */
[----:B------:R-:W-:-:S04]  /*06a0*/  ISETP.GE.U32.AND P0, PT, R13, UR4, PT ;  /* 0x000000040d007c0c */ /* 0x000fc8000bf06070 */
[----:B------:R-:W-:Y:S01]  /*06b0*/  ISETP.GE.U32.AND.EX P0, PT, R0, UR8, PT, P0 ;  /* 0x0000000800007c0c */ /* 0x000fe2000bf06100 */
[----:B--2---:R-:W-:-:S08]  /*06c0*/  DADD R22, R10, R10 ;  /* 0x000000000a167229 */ /* 0x004fd0000000000a */
[----:B------:R-:W-:-:S08]  /*06d0*/  DADD R22, -R14, R22 ;  /* 0x000000000e167229 */ /* 0x000fd00000000116 */
[----:B------:R-:W-:-:S07]  /*06e0*/  DADD R22, -R10, R22 ;  /* 0x000000000a167229 */ /* 0x000fce0000000116 */
[----:B------:R4:W-:Y:S01]  /*06f0*/  STG.E.64 desc[UR6][R2.64], R22 ;  /* 0x0000001602007986 */ /* 0x0009e2000c101b06 */
[----:B------:R-:W-:Y:S06]  /*0700*/  BAR.SYNC.DEFER_BLOCKING 0x0 ;  /* 0x0000000000007b1d */ /* 0x000fec0000010000 */
[----:B------:R-:W-:Y:S05]  /*0710*/  @!P0 BRA `(.L_x_19) ;  /* 0xfffffffc00588947 */ /* 0x000fea000383ffff */
[----:B------:R-:W-:Y:S05]  /*0720*/  EXIT ;  /* 0x000000000000794d */ /* 0x000fea0003800000 */
.L_x_20:
        /* <DEDUP_REMOVED lines=13> */
.L_x_33:


//--------------------- .text._Z12zeroesKernelPdS_S_S_i --------------------------
	.section	.text._Z12zeroesKernelPdS_S_S_i,"ax",@progbits
	.align	128
        .global         _Z12zeroesKernelPdS_S_S_i
        .type           _Z12zeroesKernelPdS_S_S_i,@function
        .size           _Z12zeroesKernelPdS_S_S_i,(.L_x_34 - _Z12zeroesKernelPdS_S_S_i)
        .other          _Z12zeroesKernelPdS_S_S_i,@"STO_CUDA_ENTRY STV_DEFAULT"
_Z12zeroesKernelPdS_S_S_i:
.text._Z12zeroesKernelPdS_S_S_i:
[----:B------:R-:W-:Y:S01]  /*0000*/  LDC R1, c[0x0][0x37c] ;  /* 0x0000df00ff017b82 */ /* 0x000fe20000000800 */
[----:B------:R-:W0:Y:S07]  /*0010*/  S2R R0, SR_TID.X ;  /* 0x0000000000007919 */ /* 0x000e2e0000002100 */
[----:B------:R-:W0:Y:S01]  /*0020*/  S2UR UR4, SR_CTAID.X ;  /* 0x00000000000479c3 */ /* 0x000e220000002500 */
[----:B------:R-:W1:Y:S07]  /*0030*/  LDCU UR7, c[0x0][0x3a0] ;  /* 0x00007400ff0777ac */ /* 0x000e6e0008000800 */
[----:B------:R-:W0:Y:S01]  /*0040*/  LDC R11, c[0x0][0x360] ;  /* 0x0000d800ff0b7b82 */ /* 0x000e220000000800 */
[----:B------:R-:W2:Y:S01]  /*0050*/  LDCU UR5, c[0x0][0x370] ;  /* 0x00006e00ff0577ac */ /* 0x000ea20008000800 */
[----:B-1----:R-:W-:Y:S01]  /*0060*/  USHF.R.S32.HI UR6, URZ, 0x1f, UR7 ;  /* 0x0000001fff067899 */ /* 0x002fe20008011407 */
[----:B0-----:R-:W-:-:S02]  /*0070*/  IMAD R0, R11, UR4, R0 ;  /* 0x000000040b007c24 */ /* 0x001fc4000f8e0200 */
[----:B--2---:R-:W-:-:S04]  /*0080*/  IMAD R11, R11, UR5, RZ ;  /* 0x000000050b0b7c24 */ /* 0x004fc8000f8e02ff */
[----:B------:R-:W-:-:S05]  /*0090*/  IMAD.IADD R0, R0, 0x1, R11 ;  /* 0x0000000100007824 */ /* 0x000fca00078e020b */
[----:B------:R-:W-:-:S04]  /*00a0*/  ISETP.GE.U32.AND P0, PT, R0, UR7, PT ;  /* 0x0000000700007c0c */ /* 0x000fc8000bf06070 */
[----:B------:R-:W-:-:S13]  /*00b0*/  ISETP.GE.U32.AND.EX P0, PT, RZ, UR6, PT, P0 ;  /* 0x00000006ff007c0c */ /* 0x000fda000bf06100 */
[----:B------:R-:W-:Y:S05]  /*00c0*/  @P0 EXIT ;  /* 0x000000000000094d */ /* 0x000fea0003800000 */
[----:B------:R-:W-:Y:S01]  /*00d0*/  IMAD.MOV.U32 R13, RZ, RZ, RZ ;  /* 0x000000ffff0d7224 */ /* 0x000fe200078e00ff */
[----:B------:R-:W0:Y:S01]  /*00e0*/  LDCU.64 UR4, c[0x0][0x358] ;  /* 0x00006b00ff0477ac */ /* 0x000e220008000a00 */
[----:B------:R-:W1:Y:S01]  /*00f0*/  LDCU.128 UR8, c[0x0][0x380] ;  /* 0x00007000ff0877ac */ /* 0x000e620008000c00 */
[----:B------:R-:W2:Y:S04]  /*0100*/  LDCU.128 UR12, c[0x0][0x390] ;  /* 0x00007200ff0c77ac */ /* 0x000ea80008000c00 */
.L_x_21:
[C---:B---3--:R-:W-:Y:S01]  /*0110*/  IMAD.SHL.U32 R8, R0.reuse, 0x8, RZ ;  /* 0x0000000800087824 */ /* 0x048fe200078e00ff */
[----:B------:R-:W-:Y:S01]  /*0120*/  SHF.L.U64.HI R9, R0, 0x3, R13 ;  /* 0x0000000300097819 */ /* 0x000fe2000001020d */
[----:B------:R-:W-:Y:S05]  /*0130*/  WARPSYNC.ALL ;  /* 0x0000000000007948 */ /* 0x000fea0003800000 */
[C---:B-1----:R-:W-:Y:S02]  /*0140*/  IADD3 R4, P0, PT, R8.reuse, UR10, RZ ;  /* 0x0000000a08047c10 */ /* 0x042fe4000ff1e0ff */
[----:B------:R-:W-:Y:S02]  /*0150*/  IADD3 R2, P1, PT, R8, UR8, RZ ;  /* 0x0000000808027c10 */ /* 0x000fe4000ff3e0ff */
[----:B------:R-:W-:-:S02]  /*0160*/  IADD3.X R5, PT, PT, R9, UR11, RZ, P0, !PT ;  /* 0x0000000b09057c10 */ /* 0x000fc400087fe4ff */
[----:B------:R-:W-:Y:S02]  /*0170*/  IADD3 R0, P0, PT, R11, R0, RZ ;  /* 0x000000000b007210 */ /* 0x000fe40007f1e0ff */
[----:B------:R-:W-:Y:S02]  /*0180*/  IADD3.X R3, PT, PT, R9, UR9, RZ, P1, !PT ;  /* 0x0000000909037c10 */ /* 0x000fe40008ffe4ff */
[----:B--2---:R-:W-:Y:S01]  /*0190*/  IADD3 R6, P1, PT, R8, UR12, RZ ;  /* 0x0000000c08067c10 */ /* 0x004fe2000ff3e0ff */
[----:B------:R-:W-:Y:S01]  /*01a0*/  IMAD.X R13, RZ, RZ, R13, P0 ;  /* 0x000000ffff0d7224 */ /* 0x000fe200000e060d */
[----:B------:R-:W-:Y:S01]  /*01b0*/  ISETP.GE.U32.AND P0, PT, R0, UR7, PT ;  /* 0x0000000700007c0c */ /* 0x000fe2000bf06070 */
[----:B0-----:R3:W-:Y:S01]  /*01c0*/  STG.E.64 desc[UR4][R2.64], RZ ;  /* 0x000000ff02007986 */ /* 0x0017e2000c101b04 */
[----:B------:R-:W-:Y:S02]  /*01d0*/  IADD3 R8, P2, PT, R8, UR14, RZ ;  /* 0x0000000e08087c10 */ /* 0x000fe4000ff5e0ff */
[----:B------:R-:W-:Y:S01]  /*01e0*/  ISETP.GE.U32.AND.EX P0, PT, R13, UR6, PT, P0 ;  /* 0x000000060d007c0c */ /* 0x000fe2000bf06100 */
[----:B------:R3:W-:Y:S01]  /*01f0*/  STG.E.64 desc[UR4][R4.64], RZ ;  /* 0x000000ff04007986 */ /* 0x0007e2000c101b04 */
[----:B------:R-:W-:-:S02]  /*0200*/  IADD3.X R7, PT, PT, R9, UR13, RZ, P1, !PT ;  /* 0x0000000d09077c10 */ /* 0x000fc40008ffe4ff */
[----:B------:R-:W-:-:S03]  /*0210*/  IADD3.X R9, PT, PT, R9, UR15, RZ, P2, !PT ;  /* 0x0000000f09097c10 */ /* 0x000fc600097fe4ff */
[----:B------:R3:W-:Y:S04]  /*0220*/  STG.E.64 desc[UR4][R6.64], RZ ;  /* 0x000000ff06007986 */ /* 0x0007e8000c101b04 */
[----:B------:R3:W-:Y:S01]  /*0230*/  STG.E.64 desc[UR4][R8.64], RZ ;  /* 0x000000ff08007986 */ /* 0x0007e2000c101b04 */
[----:B------:R-:W-:Y:S06]  /*0240*/  BAR.SYNC.DEFER_BLOCKING 0x0 ;  /* 0x0000000000007b1d */ /* 0x000fec0000010000 */
[----:B------:R-:W-:Y:S05]  /*0250*/  @!P0 BRA `(.L_x_21) ;  /* 0xfffffffc00ac8947 */ /* 0x000fea000383ffff */
[----:B------:R-:W-:Y:S05]  /*0260*/  EXIT ;  /* 0x000000000000794d */ /* 0x000fea0003800000 */
.L_x_22:
        /* <DEDUP_REMOVED lines=9> */
.L_x_34:


//--------------------- .nv.shared.reserved.0     --------------------------
	.section	.nv.shared.reserved.0,"aw",@nobits
	.weak		__nv_reservedSMEM_offset_0_alias
	.size		__nv_reservedSMEM_offset_0_alias, 0, 64
	.other		__nv_reservedSMEM_offset_0_alias,@"STO_CUDA_RESERVED_SHARED STV_DEFAULT"
__nv_reservedSMEM_offset_0_alias:
	.zero		0
	.zero		64


//--------------------- .nv.constant0._Z13connectKernelPdS_S_S_S_iiiiidddd --------------------------
	.section	.nv.constant0._Z13connectKernelPdS_S_S_S_iiiiidddd,"a",@progbits
	.sectionflags	@""
	.align	4
.nv.constant0._Z13connectKernelPdS_S_S_S_iiiiidddd:
	.zero		992


//--------------------- .nv.constant0._Z13scatterKernelPdS_S_S_iiiid --------------------------
	.section	.nv.constant0._Z13scatterKernelPdS_S_S_iiiid,"a",@progbits
	.sectionflags	@""
	.align	4
.nv.constant0._Z13scatterKernelPdS_S_S_iiiid:
	.zero		952


//--------------------- .nv.constant0._Z12zeroesKernelPdS_S_S_i --------------------------
	.section	.nv.constant0._Z12zeroesKernelPdS_S_S_i,"a",@progbits
	.sectionflags	@""
	.align	4
.nv.constant0._Z12zeroesKernelPdS_S_S_i:
	.zero		932


//--------------------- SYMBOLS --------------------------

	.type		.nv.reservedSmem.offset0,@object
	.size		.nv.reservedSmem.offset0,0x4
